//
// Generated by NVIDIA NVVM Compiler
//
// Compiler Build ID: CL-36424714
// Cuda compilation tools, release 13.0, V13.0.88
// Based on NVVM 20.0.0
//

.version 9.0
.target sm_100
.address_size 64

	// .globl	initialize_oscillators_kernel
.func  (.param .align 16 .b8 func_retval0[16]) __internal_trig_reduction_slowpathd
(
	.param .b64 __internal_trig_reduction_slowpathd_param_0
)
;
.global .align 4 .b8 precalc_xorwow_matrix[102400];
.global .align 4 .b8 precalc_xorwow_offset_matrix[102400];
.global .align 4 .b8 mrg32k3aM1[2304];
.global .align 4 .b8 mrg32k3aM2[2304];
.global .align 4 .b8 mrg32k3aM1SubSeq[2016];
.global .align 4 .b8 mrg32k3aM2SubSeq[2016];
.global .align 4 .b8 mrg32k3aM1Seq[2304];
.global .align 4 .b8 mrg32k3aM2Seq[2304];
.const .align 8 .b8 __cr_lgamma_table[72];
// _ZZ21compute_energy_kernelE13shared_energy has been demoted
// _ZZ22compute_entropy_kernelE14shared_entropy has been demoted
// _ZZ30compute_order_parameter_kernelE11shared_real has been demoted
// _ZZ30compute_order_parameter_kernelE11shared_imag has been demoted
.global .align 4 .b8 __cudart_i2opi_f[24] = {65, 144, 67, 60, 153, 149, 98, 219, 192, 221, 52, 245, 209, 87, 39, 252, 41, 21, 68, 78, 110, 131, 249, 162};
.global .align 8 .b8 __cudart_i2opi_d[144] = {8, 93, 141, 31, 177, 95, 251, 107, 234, 146, 82, 138, 247, 57, 7, 61, 123, 241, 229, 235, 199, 186, 39, 117, 45, 234, 95, 158, 102, 63, 70, 79, 183, 9, 203, 39, 207, 126, 54, 109, 31, 109, 10, 90, 139, 17, 47, 239, 15, 152, 5, 222, 255, 151, 248, 31, 59, 40, 249, 189, 139, 95, 132, 156, 244, 57, 83, 131, 57, 214, 145, 57, 65, 126, 95, 180, 38, 112, 156, 233, 132, 68, 187, 46, 245, 53, 130, 232, 62, 167, 41, 177, 28, 235, 29, 254, 28, 146, 209, 9, 234, 46, 73, 6, 224, 210, 77, 66, 58, 110, 36, 183, 97, 197, 187, 222, 171, 99, 81, 254, 65, 144, 67, 60, 153, 149, 98, 219, 192, 221, 52, 245, 209, 87, 39, 252, 41, 21, 68, 78, 110, 131, 249, 162};
.global .align 16 .b8 __cudart_sin_cos_coeffs[128] = {70, 210, 176, 44, 241, 229, 90, 190, 146, 227, 172, 105, 227, 29, 199, 62, 161, 98, 219, 25, 160, 1, 42, 191, 24, 8, 17, 17, 17, 17, 129, 63, 84, 85, 85, 85, 85, 85, 197, 191, 0, 0, 0, 0, 0, 0, 0, 0, 0, 0, 0, 0, 0, 0, 0, 0, 100, 129, 253, 32, 131, 255, 168, 189, 40, 133, 239, 193, 167, 238, 33, 62, 217, 230, 6, 142, 79, 126, 146, 190, 233, 188, 221, 25, 160, 1, 250, 62, 71, 93, 193, 22, 108, 193, 86, 191, 81, 85, 85, 85, 85, 85, 165, 63, 0, 0, 0, 0, 0, 0, 224, 191, 0, 0, 0, 0, 0, 0, 240, 63};

.visible .entry initialize_oscillators_kernel(
	.param .u64 .ptr .align 1 initialize_oscillators_kernel_param_0,
	.param .u64 .ptr .align 1 initialize_oscillators_kernel_param_1,
	.param .u64 .ptr .align 1 initialize_oscillators_kernel_param_2,
	.param .u32 initialize_oscillators_kernel_param_3,
	.param .u64 initialize_oscillators_kernel_param_4
)
{
	.local .align 8 .b8 	__local_depot0[48];
	.reg .b64 	%SP;
	.reg .b64 	%SPL;
	.reg .pred 	%p<72>;
	.reg .b32 	%r<1306>;
	.reg .b64 	%rd<45>;
	.reg .b64 	%fd<96>;

	mov.u64 	%SPL, __local_depot0;
	ld.param.u64 	%rd10, [initialize_oscillators_kernel_param_0];
	ld.param.u64 	%rd11, [initialize_oscillators_kernel_param_1];
	ld.param.u64 	%rd12, [initialize_oscillators_kernel_param_2];
	ld.param.u32 	%r565, [initialize_oscillators_kernel_param_3];
	ld.param.u64 	%rd13, [initialize_oscillators_kernel_param_4];
	mov.u32 	%r566, %ctaid.x;
	mov.u32 	%r567, %ntid.x;
	mov.u32 	%r568, %tid.x;
	mad.lo.s32 	%r1, %r566, %r567, %r568;
	setp.ge.s32 	%p1, %r1, %r565;
	@%p1 bra 	$L__BB0_126;
	add.u64 	%rd1, %SPL, 0;
	cvt.s64.s32 	%rd2, %r1;
	cvt.u32.u64 	%r569, %rd13;
	xor.b32  	%r570, %r569, -1429050551;
	mul.lo.s32 	%r571, %r570, 1099087573;
	{ .reg .b32 tmp; mov.b64 {tmp, %r572}, %rd13; }
	xor.b32  	%r573, %r572, -136515619;
	mul.lo.s32 	%r574, %r573, -1703105765;
	add.s32 	%r575, %r571, %r574;
	add.s32 	%r2, %r575, 6615241;
	add.s32 	%r1032, %r571, 123456789;
	st.local.v2.u32 	[%rd1], {%r2, %r1032};
	xor.b32  	%r1031, %r571, 362436069;
	add.s32 	%r1030, %r574, 521288629;
	st.local.v2.u32 	[%rd1+8], {%r1031, %r1030};
	xor.b32  	%r1029, %r574, 88675123;
	add.s32 	%r1028, %r571, 5783321;
	st.local.v2.u32 	[%rd1+16], {%r1029, %r1028};
	setp.eq.s32 	%p2, %r1, 0;
	@%p2 bra 	$L__BB0_116;
	mov.b32 	%r1015, 0;
	mov.u64 	%rd44, %rd2;
$L__BB0_3:
	mov.u64 	%rd3, %rd44;
	and.b64  	%rd4, %rd3, 3;
	setp.eq.s64 	%p3, %rd4, 0;
	@%p3 bra 	$L__BB0_115;
	mul.wide.u32 	%rd15, %r1015, 3200;
	mov.u64 	%rd16, precalc_xorwow_matrix;
	add.s64 	%rd5, %rd16, %rd15;
	mov.b32 	%r1028, 0;
	mov.u32 	%r1029, %r1028;
	mov.u32 	%r1030, %r1028;
	mov.u32 	%r1031, %r1028;
	mov.u32 	%r1032, %r1028;
	mov.u32 	%r1021, %r1028;
$L__BB0_5:
	mul.wide.u32 	%rd17, %r1021, 4;
	add.s64 	%rd18, %rd1, %rd17;
	ld.local.u32 	%r20, [%rd18+4];
	shl.b32 	%r21, %r1021, 5;
	mov.b32 	%r1027, 0;
$L__BB0_6:
	.pragma "nounroll";
	shr.u32 	%r579, %r20, %r1027;
	and.b32  	%r580, %r579, 1;
	setp.eq.b32 	%p4, %r580, 1;
	not.pred 	%p5, %p4;
	add.s32 	%r581, %r21, %r1027;
	mul.lo.s32 	%r582, %r581, 5;
	mul.wide.u32 	%rd19, %r582, 4;
	add.s64 	%rd6, %rd5, %rd19;
	@%p5 bra 	$L__BB0_8;
	ld.global.u32 	%r583, [%rd6];
	xor.b32  	%r1032, %r1032, %r583;
	ld.global.u32 	%r584, [%rd6+4];
	xor.b32  	%r1031, %r1031, %r584;
	ld.global.u32 	%r585, [%rd6+8];
	xor.b32  	%r1030, %r1030, %r585;
	ld.global.u32 	%r586, [%rd6+12];
	xor.b32  	%r1029, %r1029, %r586;
	ld.global.u32 	%r587, [%rd6+16];
	xor.b32  	%r1028, %r1028, %r587;
$L__BB0_8:
	and.b32  	%r589, %r579, 2;
	setp.eq.s32 	%p6, %r589, 0;
	@%p6 bra 	$L__BB0_10;
	ld.global.u32 	%r590, [%rd6+20];
	xor.b32  	%r1032, %r1032, %r590;
	ld.global.u32 	%r591, [%rd6+24];
	xor.b32  	%r1031, %r1031, %r591;
	ld.global.u32 	%r592, [%rd6+28];
	xor.b32  	%r1030, %r1030, %r592;
	ld.global.u32 	%r593, [%rd6+32];
	xor.b32  	%r1029, %r1029, %r593;
	ld.global.u32 	%r594, [%rd6+36];
	xor.b32  	%r1028, %r1028, %r594;
$L__BB0_10:
	and.b32  	%r596, %r579, 4;
	setp.eq.s32 	%p7, %r596, 0;
	@%p7 bra 	$L__BB0_12;
	ld.global.u32 	%r597, [%rd6+40];
	xor.b32  	%r1032, %r1032, %r597;
	ld.global.u32 	%r598, [%rd6+44];
	xor.b32  	%r1031, %r1031, %r598;
	ld.global.u32 	%r599, [%rd6+48];
	xor.b32  	%r1030, %r1030, %r599;
	ld.global.u32 	%r600, [%rd6+52];
	xor.b32  	%r1029, %r1029, %r600;
	ld.global.u32 	%r601, [%rd6+56];
	xor.b32  	%r1028, %r1028, %r601;
$L__BB0_12:
	and.b32  	%r603, %r579, 8;
	setp.eq.s32 	%p8, %r603, 0;
	@%p8 bra 	$L__BB0_14;
	ld.global.u32 	%r604, [%rd6+60];
	xor.b32  	%r1032, %r1032, %r604;
	ld.global.u32 	%r605, [%rd6+64];
	xor.b32  	%r1031, %r1031, %r605;
	ld.global.u32 	%r606, [%rd6+68];
	xor.b32  	%r1030, %r1030, %r606;
	ld.global.u32 	%r607, [%rd6+72];
	xor.b32  	%r1029, %r1029, %r607;
	ld.global.u32 	%r608, [%rd6+76];
	xor.b32  	%r1028, %r1028, %r608;
$L__BB0_14:
	and.b32  	%r610, %r579, 16;
	setp.eq.s32 	%p9, %r610, 0;
	@%p9 bra 	$L__BB0_16;
	ld.global.u32 	%r611, [%rd6+80];
	xor.b32  	%r1032, %r1032, %r611;
	ld.global.u32 	%r612, [%rd6+84];
	xor.b32  	%r1031, %r1031, %r612;
	ld.global.u32 	%r613, [%rd6+88];
	xor.b32  	%r1030, %r1030, %r613;
	ld.global.u32 	%r614, [%rd6+92];
	xor.b32  	%r1029, %r1029, %r614;
	ld.global.u32 	%r615, [%rd6+96];
	xor.b32  	%r1028, %r1028, %r615;
$L__BB0_16:
	and.b32  	%r617, %r579, 32;
	setp.eq.s32 	%p10, %r617, 0;
	@%p10 bra 	$L__BB0_18;
	ld.global.u32 	%r618, [%rd6+100];
	xor.b32  	%r1032, %r1032, %r618;
	ld.global.u32 	%r619, [%rd6+104];
	xor.b32  	%r1031, %r1031, %r619;
	ld.global.u32 	%r620, [%rd6+108];
	xor.b32  	%r1030, %r1030, %r620;
	ld.global.u32 	%r621, [%rd6+112];
	xor.b32  	%r1029, %r1029, %r621;
	ld.global.u32 	%r622, [%rd6+116];
	xor.b32  	%r1028, %r1028, %r622;
$L__BB0_18:
	and.b32  	%r624, %r579, 64;
	setp.eq.s32 	%p11, %r624, 0;
	@%p11 bra 	$L__BB0_20;
	ld.global.u32 	%r625, [%rd6+120];
	xor.b32  	%r1032, %r1032, %r625;
	ld.global.u32 	%r626, [%rd6+124];
	xor.b32  	%r1031, %r1031, %r626;
	ld.global.u32 	%r627, [%rd6+128];
	xor.b32  	%r1030, %r1030, %r627;
	ld.global.u32 	%r628, [%rd6+132];
	xor.b32  	%r1029, %r1029, %r628;
	ld.global.u32 	%r629, [%rd6+136];
	xor.b32  	%r1028, %r1028, %r629;
$L__BB0_20:
	and.b32  	%r631, %r579, 128;
	setp.eq.s32 	%p12, %r631, 0;
	@%p12 bra 	$L__BB0_22;
	ld.global.u32 	%r632, [%rd6+140];
	xor.b32  	%r1032, %r1032, %r632;
	ld.global.u32 	%r633, [%rd6+144];
	xor.b32  	%r1031, %r1031, %r633;
	ld.global.u32 	%r634, [%rd6+148];
	xor.b32  	%r1030, %r1030, %r634;
	ld.global.u32 	%r635, [%rd6+152];
	xor.b32  	%r1029, %r1029, %r635;
	ld.global.u32 	%r636, [%rd6+156];
	xor.b32  	%r1028, %r1028, %r636;
$L__BB0_22:
	and.b32  	%r638, %r579, 256;
	setp.eq.s32 	%p13, %r638, 0;
	@%p13 bra 	$L__BB0_24;
	ld.global.u32 	%r639, [%rd6+160];
	xor.b32  	%r1032, %r1032, %r639;
	ld.global.u32 	%r640, [%rd6+164];
	xor.b32  	%r1031, %r1031, %r640;
	ld.global.u32 	%r641, [%rd6+168];
	xor.b32  	%r1030, %r1030, %r641;
	ld.global.u32 	%r642, [%rd6+172];
	xor.b32  	%r1029, %r1029, %r642;
	ld.global.u32 	%r643, [%rd6+176];
	xor.b32  	%r1028, %r1028, %r643;
$L__BB0_24:
	and.b32  	%r645, %r579, 512;
	setp.eq.s32 	%p14, %r645, 0;
	@%p14 bra 	$L__BB0_26;
	ld.global.u32 	%r646, [%rd6+180];
	xor.b32  	%r1032, %r1032, %r646;
	ld.global.u32 	%r647, [%rd6+184];
	xor.b32  	%r1031, %r1031, %r647;
	ld.global.u32 	%r648, [%rd6+188];
	xor.b32  	%r1030, %r1030, %r648;
	ld.global.u32 	%r649, [%rd6+192];
	xor.b32  	%r1029, %r1029, %r649;
	ld.global.u32 	%r650, [%rd6+196];
	xor.b32  	%r1028, %r1028, %r650;
$L__BB0_26:
	and.b32  	%r652, %r579, 1024;
	setp.eq.s32 	%p15, %r652, 0;
	@%p15 bra 	$L__BB0_28;
	ld.global.u32 	%r653, [%rd6+200];
	xor.b32  	%r1032, %r1032, %r653;
	ld.global.u32 	%r654, [%rd6+204];
	xor.b32  	%r1031, %r1031, %r654;
	ld.global.u32 	%r655, [%rd6+208];
	xor.b32  	%r1030, %r1030, %r655;
	ld.global.u32 	%r656, [%rd6+212];
	xor.b32  	%r1029, %r1029, %r656;
	ld.global.u32 	%r657, [%rd6+216];
	xor.b32  	%r1028, %r1028, %r657;
$L__BB0_28:
	and.b32  	%r659, %r579, 2048;
	setp.eq.s32 	%p16, %r659, 0;
	@%p16 bra 	$L__BB0_30;
	ld.global.u32 	%r660, [%rd6+220];
	xor.b32  	%r1032, %r1032, %r660;
	ld.global.u32 	%r661, [%rd6+224];
	xor.b32  	%r1031, %r1031, %r661;
	ld.global.u32 	%r662, [%rd6+228];
	xor.b32  	%r1030, %r1030, %r662;
	ld.global.u32 	%r663, [%rd6+232];
	xor.b32  	%r1029, %r1029, %r663;
	ld.global.u32 	%r664, [%rd6+236];
	xor.b32  	%r1028, %r1028, %r664;
$L__BB0_30:
	and.b32  	%r666, %r579, 4096;
	setp.eq.s32 	%p17, %r666, 0;
	@%p17 bra 	$L__BB0_32;
	ld.global.u32 	%r667, [%rd6+240];
	xor.b32  	%r1032, %r1032, %r667;
	ld.global.u32 	%r668, [%rd6+244];
	xor.b32  	%r1031, %r1031, %r668;
	ld.global.u32 	%r669, [%rd6+248];
	xor.b32  	%r1030, %r1030, %r669;
	ld.global.u32 	%r670, [%rd6+252];
	xor.b32  	%r1029, %r1029, %r670;
	ld.global.u32 	%r671, [%rd6+256];
	xor.b32  	%r1028, %r1028, %r671;
$L__BB0_32:
	and.b32  	%r673, %r579, 8192;
	setp.eq.s32 	%p18, %r673, 0;
	@%p18 bra 	$L__BB0_34;
	ld.global.u32 	%r674, [%rd6+260];
	xor.b32  	%r1032, %r1032, %r674;
	ld.global.u32 	%r675, [%rd6+264];
	xor.b32  	%r1031, %r1031, %r675;
	ld.global.u32 	%r676, [%rd6+268];
	xor.b32  	%r1030, %r1030, %r676;
	ld.global.u32 	%r677, [%rd6+272];
	xor.b32  	%r1029, %r1029, %r677;
	ld.global.u32 	%r678, [%rd6+276];
	xor.b32  	%r1028, %r1028, %r678;
$L__BB0_34:
	and.b32  	%r680, %r579, 16384;
	setp.eq.s32 	%p19, %r680, 0;
	@%p19 bra 	$L__BB0_36;
	ld.global.u32 	%r681, [%rd6+280];
	xor.b32  	%r1032, %r1032, %r681;
	ld.global.u32 	%r682, [%rd6+284];
	xor.b32  	%r1031, %r1031, %r682;
	ld.global.u32 	%r683, [%rd6+288];
	xor.b32  	%r1030, %r1030, %r683;
	ld.global.u32 	%r684, [%rd6+292];
	xor.b32  	%r1029, %r1029, %r684;
	ld.global.u32 	%r685, [%rd6+296];
	xor.b32  	%r1028, %r1028, %r685;
$L__BB0_36:
	and.b32  	%r687, %r579, 32768;
	setp.eq.s32 	%p20, %r687, 0;
	@%p20 bra 	$L__BB0_38;
	ld.global.u32 	%r688, [%rd6+300];
	xor.b32  	%r1032, %r1032, %r688;
	ld.global.u32 	%r689, [%rd6+304];
	xor.b32  	%r1031, %r1031, %r689;
	ld.global.u32 	%r690, [%rd6+308];
	xor.b32  	%r1030, %r1030, %r690;
	ld.global.u32 	%r691, [%rd6+312];
	xor.b32  	%r1029, %r1029, %r691;
	ld.global.u32 	%r692, [%rd6+316];
	xor.b32  	%r1028, %r1028, %r692;
$L__BB0_38:
	add.s32 	%r1027, %r1027, 16;
	setp.ne.s32 	%p21, %r1027, 32;
	@%p21 bra 	$L__BB0_6;
	mad.lo.s32 	%r693, %r1021, -31, %r21;
	add.s32 	%r1021, %r693, 1;
	setp.ne.s32 	%p22, %r1021, 5;
	@%p22 bra 	$L__BB0_5;
	st.local.u32 	[%rd1+4], %r1032;
	st.local.v2.u32 	[%rd1+8], {%r1031, %r1030};
	st.local.v2.u32 	[%rd1+16], {%r1029, %r1028};
	setp.eq.s64 	%p23, %rd4, 1;
	@%p23 bra 	$L__BB0_115;
	mov.b32 	%r1028, 0;
	mov.u32 	%r1029, %r1028;
	mov.u32 	%r1030, %r1028;
	mov.u32 	%r1031, %r1028;
	mov.u32 	%r1032, %r1028;
	mov.u32 	%r1113, %r1028;
$L__BB0_42:
	mul.wide.u32 	%rd20, %r1113, 4;
	add.s64 	%rd21, %rd1, %rd20;
	ld.local.u32 	%r196, [%rd21+4];
	shl.b32 	%r197, %r1113, 5;
	mov.b32 	%r1119, 0;
$L__BB0_43:
	.pragma "nounroll";
	shr.u32 	%r696, %r196, %r1119;
	and.b32  	%r697, %r696, 1;
	setp.eq.b32 	%p24, %r697, 1;
	not.pred 	%p25, %p24;
	add.s32 	%r698, %r197, %r1119;
	mul.lo.s32 	%r699, %r698, 5;
	mul.wide.u32 	%rd22, %r699, 4;
	add.s64 	%rd7, %rd5, %rd22;
	@%p25 bra 	$L__BB0_45;
	ld.global.u32 	%r700, [%rd7];
	xor.b32  	%r1032, %r1032, %r700;
	ld.global.u32 	%r701, [%rd7+4];
	xor.b32  	%r1031, %r1031, %r701;
	ld.global.u32 	%r702, [%rd7+8];
	xor.b32  	%r1030, %r1030, %r702;
	ld.global.u32 	%r703, [%rd7+12];
	xor.b32  	%r1029, %r1029, %r703;
	ld.global.u32 	%r704, [%rd7+16];
	xor.b32  	%r1028, %r1028, %r704;
$L__BB0_45:
	and.b32  	%r706, %r696, 2;
	setp.eq.s32 	%p26, %r706, 0;
	@%p26 bra 	$L__BB0_47;
	ld.global.u32 	%r707, [%rd7+20];
	xor.b32  	%r1032, %r1032, %r707;
	ld.global.u32 	%r708, [%rd7+24];
	xor.b32  	%r1031, %r1031, %r708;
	ld.global.u32 	%r709, [%rd7+28];
	xor.b32  	%r1030, %r1030, %r709;
	ld.global.u32 	%r710, [%rd7+32];
	xor.b32  	%r1029, %r1029, %r710;
	ld.global.u32 	%r711, [%rd7+36];
	xor.b32  	%r1028, %r1028, %r711;
$L__BB0_47:
	and.b32  	%r713, %r696, 4;
	setp.eq.s32 	%p27, %r713, 0;
	@%p27 bra 	$L__BB0_49;
	ld.global.u32 	%r714, [%rd7+40];
	xor.b32  	%r1032, %r1032, %r714;
	ld.global.u32 	%r715, [%rd7+44];
	xor.b32  	%r1031, %r1031, %r715;
	ld.global.u32 	%r716, [%rd7+48];
	xor.b32  	%r1030, %r1030, %r716;
	ld.global.u32 	%r717, [%rd7+52];
	xor.b32  	%r1029, %r1029, %r717;
	ld.global.u32 	%r718, [%rd7+56];
	xor.b32  	%r1028, %r1028, %r718;
$L__BB0_49:
	and.b32  	%r720, %r696, 8;
	setp.eq.s32 	%p28, %r720, 0;
	@%p28 bra 	$L__BB0_51;
	ld.global.u32 	%r721, [%rd7+60];
	xor.b32  	%r1032, %r1032, %r721;
	ld.global.u32 	%r722, [%rd7+64];
	xor.b32  	%r1031, %r1031, %r722;
	ld.global.u32 	%r723, [%rd7+68];
	xor.b32  	%r1030, %r1030, %r723;
	ld.global.u32 	%r724, [%rd7+72];
	xor.b32  	%r1029, %r1029, %r724;
	ld.global.u32 	%r725, [%rd7+76];
	xor.b32  	%r1028, %r1028, %r725;
$L__BB0_51:
	and.b32  	%r727, %r696, 16;
	setp.eq.s32 	%p29, %r727, 0;
	@%p29 bra 	$L__BB0_53;
	ld.global.u32 	%r728, [%rd7+80];
	xor.b32  	%r1032, %r1032, %r728;
	ld.global.u32 	%r729, [%rd7+84];
	xor.b32  	%r1031, %r1031, %r729;
	ld.global.u32 	%r730, [%rd7+88];
	xor.b32  	%r1030, %r1030, %r730;
	ld.global.u32 	%r731, [%rd7+92];
	xor.b32  	%r1029, %r1029, %r731;
	ld.global.u32 	%r732, [%rd7+96];
	xor.b32  	%r1028, %r1028, %r732;
$L__BB0_53:
	and.b32  	%r734, %r696, 32;
	setp.eq.s32 	%p30, %r734, 0;
	@%p30 bra 	$L__BB0_55;
	ld.global.u32 	%r735, [%rd7+100];
	xor.b32  	%r1032, %r1032, %r735;
	ld.global.u32 	%r736, [%rd7+104];
	xor.b32  	%r1031, %r1031, %r736;
	ld.global.u32 	%r737, [%rd7+108];
	xor.b32  	%r1030, %r1030, %r737;
	ld.global.u32 	%r738, [%rd7+112];
	xor.b32  	%r1029, %r1029, %r738;
	ld.global.u32 	%r739, [%rd7+116];
	xor.b32  	%r1028, %r1028, %r739;
$L__BB0_55:
	and.b32  	%r741, %r696, 64;
	setp.eq.s32 	%p31, %r741, 0;
	@%p31 bra 	$L__BB0_57;
	ld.global.u32 	%r742, [%rd7+120];
	xor.b32  	%r1032, %r1032, %r742;
	ld.global.u32 	%r743, [%rd7+124];
	xor.b32  	%r1031, %r1031, %r743;
	ld.global.u32 	%r744, [%rd7+128];
	xor.b32  	%r1030, %r1030, %r744;
	ld.global.u32 	%r745, [%rd7+132];
	xor.b32  	%r1029, %r1029, %r745;
	ld.global.u32 	%r746, [%rd7+136];
	xor.b32  	%r1028, %r1028, %r746;
$L__BB0_57:
	and.b32  	%r748, %r696, 128;
	setp.eq.s32 	%p32, %r748, 0;
	@%p32 bra 	$L__BB0_59;
	ld.global.u32 	%r749, [%rd7+140];
	xor.b32  	%r1032, %r1032, %r749;
	ld.global.u32 	%r750, [%rd7+144];
	xor.b32  	%r1031, %r1031, %r750;
	ld.global.u32 	%r751, [%rd7+148];
	xor.b32  	%r1030, %r1030, %r751;
	ld.global.u32 	%r752, [%rd7+152];
	xor.b32  	%r1029, %r1029, %r752;
	ld.global.u32 	%r753, [%rd7+156];
	xor.b32  	%r1028, %r1028, %r753;
$L__BB0_59:
	and.b32  	%r755, %r696, 256;
	setp.eq.s32 	%p33, %r755, 0;
	@%p33 bra 	$L__BB0_61;
	ld.global.u32 	%r756, [%rd7+160];
	xor.b32  	%r1032, %r1032, %r756;
	ld.global.u32 	%r757, [%rd7+164];
	xor.b32  	%r1031, %r1031, %r757;
	ld.global.u32 	%r758, [%rd7+168];
	xor.b32  	%r1030, %r1030, %r758;
	ld.global.u32 	%r759, [%rd7+172];
	xor.b32  	%r1029, %r1029, %r759;
	ld.global.u32 	%r760, [%rd7+176];
	xor.b32  	%r1028, %r1028, %r760;
$L__BB0_61:
	and.b32  	%r762, %r696, 512;
	setp.eq.s32 	%p34, %r762, 0;
	@%p34 bra 	$L__BB0_63;
	ld.global.u32 	%r763, [%rd7+180];
	xor.b32  	%r1032, %r1032, %r763;
	ld.global.u32 	%r764, [%rd7+184];
	xor.b32  	%r1031, %r1031, %r764;
	ld.global.u32 	%r765, [%rd7+188];
	xor.b32  	%r1030, %r1030, %r765;
	ld.global.u32 	%r766, [%rd7+192];
	xor.b32  	%r1029, %r1029, %r766;
	ld.global.u32 	%r767, [%rd7+196];
	xor.b32  	%r1028, %r1028, %r767;
$L__BB0_63:
	and.b32  	%r769, %r696, 1024;
	setp.eq.s32 	%p35, %r769, 0;
	@%p35 bra 	$L__BB0_65;
	ld.global.u32 	%r770, [%rd7+200];
	xor.b32  	%r1032, %r1032, %r770;
	ld.global.u32 	%r771, [%rd7+204];
	xor.b32  	%r1031, %r1031, %r771;
	ld.global.u32 	%r772, [%rd7+208];
	xor.b32  	%r1030, %r1030, %r772;
	ld.global.u32 	%r773, [%rd7+212];
	xor.b32  	%r1029, %r1029, %r773;
	ld.global.u32 	%r774, [%rd7+216];
	xor.b32  	%r1028, %r1028, %r774;
$L__BB0_65:
	and.b32  	%r776, %r696, 2048;
	setp.eq.s32 	%p36, %r776, 0;
	@%p36 bra 	$L__BB0_67;
	ld.global.u32 	%r777, [%rd7+220];
	xor.b32  	%r1032, %r1032, %r777;
	ld.global.u32 	%r778, [%rd7+224];
	xor.b32  	%r1031, %r1031, %r778;
	ld.global.u32 	%r779, [%rd7+228];
	xor.b32  	%r1030, %r1030, %r779;
	ld.global.u32 	%r780, [%rd7+232];
	xor.b32  	%r1029, %r1029, %r780;
	ld.global.u32 	%r781, [%rd7+236];
	xor.b32  	%r1028, %r1028, %r781;
$L__BB0_67:
	and.b32  	%r783, %r696, 4096;
	setp.eq.s32 	%p37, %r783, 0;
	@%p37 bra 	$L__BB0_69;
	ld.global.u32 	%r784, [%rd7+240];
	xor.b32  	%r1032, %r1032, %r784;
	ld.global.u32 	%r785, [%rd7+244];
	xor.b32  	%r1031, %r1031, %r785;
	ld.global.u32 	%r786, [%rd7+248];
	xor.b32  	%r1030, %r1030, %r786;
	ld.global.u32 	%r787, [%rd7+252];
	xor.b32  	%r1029, %r1029, %r787;
	ld.global.u32 	%r788, [%rd7+256];
	xor.b32  	%r1028, %r1028, %r788;
$L__BB0_69:
	and.b32  	%r790, %r696, 8192;
	setp.eq.s32 	%p38, %r790, 0;
	@%p38 bra 	$L__BB0_71;
	ld.global.u32 	%r791, [%rd7+260];
	xor.b32  	%r1032, %r1032, %r791;
	ld.global.u32 	%r792, [%rd7+264];
	xor.b32  	%r1031, %r1031, %r792;
	ld.global.u32 	%r793, [%rd7+268];
	xor.b32  	%r1030, %r1030, %r793;
	ld.global.u32 	%r794, [%rd7+272];
	xor.b32  	%r1029, %r1029, %r794;
	ld.global.u32 	%r795, [%rd7+276];
	xor.b32  	%r1028, %r1028, %r795;
$L__BB0_71:
	and.b32  	%r797, %r696, 16384;
	setp.eq.s32 	%p39, %r797, 0;
	@%p39 bra 	$L__BB0_73;
	ld.global.u32 	%r798, [%rd7+280];
	xor.b32  	%r1032, %r1032, %r798;
	ld.global.u32 	%r799, [%rd7+284];
	xor.b32  	%r1031, %r1031, %r799;
	ld.global.u32 	%r800, [%rd7+288];
	xor.b32  	%r1030, %r1030, %r800;
	ld.global.u32 	%r801, [%rd7+292];
	xor.b32  	%r1029, %r1029, %r801;
	ld.global.u32 	%r802, [%rd7+296];
	xor.b32  	%r1028, %r1028, %r802;
$L__BB0_73:
	and.b32  	%r804, %r696, 32768;
	setp.eq.s32 	%p40, %r804, 0;
	@%p40 bra 	$L__BB0_75;
	ld.global.u32 	%r805, [%rd7+300];
	xor.b32  	%r1032, %r1032, %r805;
	ld.global.u32 	%r806, [%rd7+304];
	xor.b32  	%r1031, %r1031, %r806;
	ld.global.u32 	%r807, [%rd7+308];
	xor.b32  	%r1030, %r1030, %r807;
	ld.global.u32 	%r808, [%rd7+312];
	xor.b32  	%r1029, %r1029, %r808;
	ld.global.u32 	%r809, [%rd7+316];
	xor.b32  	%r1028, %r1028, %r809;
$L__BB0_75:
	add.s32 	%r1119, %r1119, 16;
	setp.ne.s32 	%p41, %r1119, 32;
	@%p41 bra 	$L__BB0_43;
	mad.lo.s32 	%r810, %r1113, -31, %r197;
	add.s32 	%r1113, %r810, 1;
	setp.ne.s32 	%p42, %r1113, 5;
	@%p42 bra 	$L__BB0_42;
	st.local.u32 	[%rd1+4], %r1032;
	st.local.v2.u32 	[%rd1+8], {%r1031, %r1030};
	st.local.v2.u32 	[%rd1+16], {%r1029, %r1028};
	setp.ne.s64 	%p43, %rd4, 3;
	@%p43 bra 	$L__BB0_115;
	mov.b32 	%r1028, 0;
	mov.u32 	%r1029, %r1028;
	mov.u32 	%r1030, %r1028;
	mov.u32 	%r1031, %r1028;
	mov.u32 	%r1032, %r1028;
	mov.u32 	%r1205, %r1028;
$L__BB0_79:
	mul.wide.u32 	%rd23, %r1205, 4;
	add.s64 	%rd24, %rd1, %rd23;
	ld.local.u32 	%r372, [%rd24+4];
	shl.b32 	%r373, %r1205, 5;
	mov.b32 	%r1211, 0;
$L__BB0_80:
	.pragma "nounroll";
	shr.u32 	%r813, %r372, %r1211;
	and.b32  	%r814, %r813, 1;
	setp.eq.b32 	%p44, %r814, 1;
	not.pred 	%p45, %p44;
	add.s32 	%r815, %r373, %r1211;
	mul.lo.s32 	%r816, %r815, 5;
	mul.wide.u32 	%rd25, %r816, 4;
	add.s64 	%rd8, %rd5, %rd25;
	@%p45 bra 	$L__BB0_82;
	ld.global.u32 	%r817, [%rd8];
	xor.b32  	%r1032, %r1032, %r817;
	ld.global.u32 	%r818, [%rd8+4];
	xor.b32  	%r1031, %r1031, %r818;
	ld.global.u32 	%r819, [%rd8+8];
	xor.b32  	%r1030, %r1030, %r819;
	ld.global.u32 	%r820, [%rd8+12];
	xor.b32  	%r1029, %r1029, %r820;
	ld.global.u32 	%r821, [%rd8+16];
	xor.b32  	%r1028, %r1028, %r821;
$L__BB0_82:
	and.b32  	%r823, %r813, 2;
	setp.eq.s32 	%p46, %r823, 0;
	@%p46 bra 	$L__BB0_84;
	ld.global.u32 	%r824, [%rd8+20];
	xor.b32  	%r1032, %r1032, %r824;
	ld.global.u32 	%r825, [%rd8+24];
	xor.b32  	%r1031, %r1031, %r825;
	ld.global.u32 	%r826, [%rd8+28];
	xor.b32  	%r1030, %r1030, %r826;
	ld.global.u32 	%r827, [%rd8+32];
	xor.b32  	%r1029, %r1029, %r827;
	ld.global.u32 	%r828, [%rd8+36];
	xor.b32  	%r1028, %r1028, %r828;
$L__BB0_84:
	and.b32  	%r830, %r813, 4;
	setp.eq.s32 	%p47, %r830, 0;
	@%p47 bra 	$L__BB0_86;
	ld.global.u32 	%r831, [%rd8+40];
	xor.b32  	%r1032, %r1032, %r831;
	ld.global.u32 	%r832, [%rd8+44];
	xor.b32  	%r1031, %r1031, %r832;
	ld.global.u32 	%r833, [%rd8+48];
	xor.b32  	%r1030, %r1030, %r833;
	ld.global.u32 	%r834, [%rd8+52];
	xor.b32  	%r1029, %r1029, %r834;
	ld.global.u32 	%r835, [%rd8+56];
	xor.b32  	%r1028, %r1028, %r835;
$L__BB0_86:
	and.b32  	%r837, %r813, 8;
	setp.eq.s32 	%p48, %r837, 0;
	@%p48 bra 	$L__BB0_88;
	ld.global.u32 	%r838, [%rd8+60];
	xor.b32  	%r1032, %r1032, %r838;
	ld.global.u32 	%r839, [%rd8+64];
	xor.b32  	%r1031, %r1031, %r839;
	ld.global.u32 	%r840, [%rd8+68];
	xor.b32  	%r1030, %r1030, %r840;
	ld.global.u32 	%r841, [%rd8+72];
	xor.b32  	%r1029, %r1029, %r841;
	ld.global.u32 	%r842, [%rd8+76];
	xor.b32  	%r1028, %r1028, %r842;
$L__BB0_88:
	and.b32  	%r844, %r813, 16;
	setp.eq.s32 	%p49, %r844, 0;
	@%p49 bra 	$L__BB0_90;
	ld.global.u32 	%r845, [%rd8+80];
	xor.b32  	%r1032, %r1032, %r845;
	ld.global.u32 	%r846, [%rd8+84];
	xor.b32  	%r1031, %r1031, %r846;
	ld.global.u32 	%r847, [%rd8+88];
	xor.b32  	%r1030, %r1030, %r847;
	ld.global.u32 	%r848, [%rd8+92];
	xor.b32  	%r1029, %r1029, %r848;
	ld.global.u32 	%r849, [%rd8+96];
	xor.b32  	%r1028, %r1028, %r849;
$L__BB0_90:
	and.b32  	%r851, %r813, 32;
	setp.eq.s32 	%p50, %r851, 0;
	@%p50 bra 	$L__BB0_92;
	ld.global.u32 	%r852, [%rd8+100];
	xor.b32  	%r1032, %r1032, %r852;
	ld.global.u32 	%r853, [%rd8+104];
	xor.b32  	%r1031, %r1031, %r853;
	ld.global.u32 	%r854, [%rd8+108];
	xor.b32  	%r1030, %r1030, %r854;
	ld.global.u32 	%r855, [%rd8+112];
	xor.b32  	%r1029, %r1029, %r855;
	ld.global.u32 	%r856, [%rd8+116];
	xor.b32  	%r1028, %r1028, %r856;
$L__BB0_92:
	and.b32  	%r858, %r813, 64;
	setp.eq.s32 	%p51, %r858, 0;
	@%p51 bra 	$L__BB0_94;
	ld.global.u32 	%r859, [%rd8+120];
	xor.b32  	%r1032, %r1032, %r859;
	ld.global.u32 	%r860, [%rd8+124];
	xor.b32  	%r1031, %r1031, %r860;
	ld.global.u32 	%r861, [%rd8+128];
	xor.b32  	%r1030, %r1030, %r861;
	ld.global.u32 	%r862, [%rd8+132];
	xor.b32  	%r1029, %r1029, %r862;
	ld.global.u32 	%r863, [%rd8+136];
	xor.b32  	%r1028, %r1028, %r863;
$L__BB0_94:
	and.b32  	%r865, %r813, 128;
	setp.eq.s32 	%p52, %r865, 0;
	@%p52 bra 	$L__BB0_96;
	ld.global.u32 	%r866, [%rd8+140];
	xor.b32  	%r1032, %r1032, %r866;
	ld.global.u32 	%r867, [%rd8+144];
	xor.b32  	%r1031, %r1031, %r867;
	ld.global.u32 	%r868, [%rd8+148];
	xor.b32  	%r1030, %r1030, %r868;
	ld.global.u32 	%r869, [%rd8+152];
	xor.b32  	%r1029, %r1029, %r869;
	ld.global.u32 	%r870, [%rd8+156];
	xor.b32  	%r1028, %r1028, %r870;
$L__BB0_96:
	and.b32  	%r872, %r813, 256;
	setp.eq.s32 	%p53, %r872, 0;
	@%p53 bra 	$L__BB0_98;
	ld.global.u32 	%r873, [%rd8+160];
	xor.b32  	%r1032, %r1032, %r873;
	ld.global.u32 	%r874, [%rd8+164];
	xor.b32  	%r1031, %r1031, %r874;
	ld.global.u32 	%r875, [%rd8+168];
	xor.b32  	%r1030, %r1030, %r875;
	ld.global.u32 	%r876, [%rd8+172];
	xor.b32  	%r1029, %r1029, %r876;
	ld.global.u32 	%r877, [%rd8+176];
	xor.b32  	%r1028, %r1028, %r877;
$L__BB0_98:
	and.b32  	%r879, %r813, 512;
	setp.eq.s32 	%p54, %r879, 0;
	@%p54 bra 	$L__BB0_100;
	ld.global.u32 	%r880, [%rd8+180];
	xor.b32  	%r1032, %r1032, %r880;
	ld.global.u32 	%r881, [%rd8+184];
	xor.b32  	%r1031, %r1031, %r881;
	ld.global.u32 	%r882, [%rd8+188];
	xor.b32  	%r1030, %r1030, %r882;
	ld.global.u32 	%r883, [%rd8+192];
	xor.b32  	%r1029, %r1029, %r883;
	ld.global.u32 	%r884, [%rd8+196];
	xor.b32  	%r1028, %r1028, %r884;
$L__BB0_100:
	and.b32  	%r886, %r813, 1024;
	setp.eq.s32 	%p55, %r886, 0;
	@%p55 bra 	$L__BB0_102;
	ld.global.u32 	%r887, [%rd8+200];
	xor.b32  	%r1032, %r1032, %r887;
	ld.global.u32 	%r888, [%rd8+204];
	xor.b32  	%r1031, %r1031, %r888;
	ld.global.u32 	%r889, [%rd8+208];
	xor.b32  	%r1030, %r1030, %r889;
	ld.global.u32 	%r890, [%rd8+212];
	xor.b32  	%r1029, %r1029, %r890;
	ld.global.u32 	%r891, [%rd8+216];
	xor.b32  	%r1028, %r1028, %r891;
$L__BB0_102:
	and.b32  	%r893, %r813, 2048;
	setp.eq.s32 	%p56, %r893, 0;
	@%p56 bra 	$L__BB0_104;
	ld.global.u32 	%r894, [%rd8+220];
	xor.b32  	%r1032, %r1032, %r894;
	ld.global.u32 	%r895, [%rd8+224];
	xor.b32  	%r1031, %r1031, %r895;
	ld.global.u32 	%r896, [%rd8+228];
	xor.b32  	%r1030, %r1030, %r896;
	ld.global.u32 	%r897, [%rd8+232];
	xor.b32  	%r1029, %r1029, %r897;
	ld.global.u32 	%r898, [%rd8+236];
	xor.b32  	%r1028, %r1028, %r898;
$L__BB0_104:
	and.b32  	%r900, %r813, 4096;
	setp.eq.s32 	%p57, %r900, 0;
	@%p57 bra 	$L__BB0_106;
	ld.global.u32 	%r901, [%rd8+240];
	xor.b32  	%r1032, %r1032, %r901;
	ld.global.u32 	%r902, [%rd8+244];
	xor.b32  	%r1031, %r1031, %r902;
	ld.global.u32 	%r903, [%rd8+248];
	xor.b32  	%r1030, %r1030, %r903;
	ld.global.u32 	%r904, [%rd8+252];
	xor.b32  	%r1029, %r1029, %r904;
	ld.global.u32 	%r905, [%rd8+256];
	xor.b32  	%r1028, %r1028, %r905;
$L__BB0_106:
	and.b32  	%r907, %r813, 8192;
	setp.eq.s32 	%p58, %r907, 0;
	@%p58 bra 	$L__BB0_108;
	ld.global.u32 	%r908, [%rd8+260];
	xor.b32  	%r1032, %r1032, %r908;
	ld.global.u32 	%r909, [%rd8+264];
	xor.b32  	%r1031, %r1031, %r909;
	ld.global.u32 	%r910, [%rd8+268];
	xor.b32  	%r1030, %r1030, %r910;
	ld.global.u32 	%r911, [%rd8+272];
	xor.b32  	%r1029, %r1029, %r911;
	ld.global.u32 	%r912, [%rd8+276];
	xor.b32  	%r1028, %r1028, %r912;
$L__BB0_108:
	and.b32  	%r914, %r813, 16384;
	setp.eq.s32 	%p59, %r914, 0;
	@%p59 bra 	$L__BB0_110;
	ld.global.u32 	%r915, [%rd8+280];
	xor.b32  	%r1032, %r1032, %r915;
	ld.global.u32 	%r916, [%rd8+284];
	xor.b32  	%r1031, %r1031, %r916;
	ld.global.u32 	%r917, [%rd8+288];
	xor.b32  	%r1030, %r1030, %r917;
	ld.global.u32 	%r918, [%rd8+292];
	xor.b32  	%r1029, %r1029, %r918;
	ld.global.u32 	%r919, [%rd8+296];
	xor.b32  	%r1028, %r1028, %r919;
$L__BB0_110:
	and.b32  	%r921, %r813, 32768;
	setp.eq.s32 	%p60, %r921, 0;
	@%p60 bra 	$L__BB0_112;
	ld.global.u32 	%r922, [%rd8+300];
	xor.b32  	%r1032, %r1032, %r922;
	ld.global.u32 	%r923, [%rd8+304];
	xor.b32  	%r1031, %r1031, %r923;
	ld.global.u32 	%r924, [%rd8+308];
	xor.b32  	%r1030, %r1030, %r924;
	ld.global.u32 	%r925, [%rd8+312];
	xor.b32  	%r1029, %r1029, %r925;
	ld.global.u32 	%r926, [%rd8+316];
	xor.b32  	%r1028, %r1028, %r926;
$L__BB0_112:
	add.s32 	%r1211, %r1211, 16;
	setp.ne.s32 	%p61, %r1211, 32;
	@%p61 bra 	$L__BB0_80;
	mad.lo.s32 	%r927, %r1205, -31, %r373;
	add.s32 	%r1205, %r927, 1;
	setp.ne.s32 	%p62, %r1205, 5;
	@%p62 bra 	$L__BB0_79;
	st.local.u32 	[%rd1+4], %r1032;
	st.local.v2.u32 	[%rd1+8], {%r1031, %r1030};
	st.local.v2.u32 	[%rd1+16], {%r1029, %r1028};
$L__BB0_115:
	shr.u64 	%rd44, %rd3, 2;
	add.s32 	%r1015, %r1015, 1;
	setp.gt.u64 	%p63, %rd3, 3;
	@%p63 bra 	$L__BB0_3;
$L__BB0_116:
	shr.u32 	%r929, %r1032, 2;
	xor.b32  	%r930, %r929, %r1032;
	shl.b32 	%r931, %r1028, 4;
	shl.b32 	%r932, %r930, 1;
	xor.b32  	%r933, %r932, %r931;
	xor.b32  	%r934, %r933, %r930;
	xor.b32  	%r553, %r934, %r1028;
	add.s32 	%r935, %r2, %r553;
	add.s32 	%r936, %r935, 362437;
	shr.u32 	%r937, %r1031, 2;
	xor.b32  	%r938, %r937, %r1031;
	shl.b32 	%r939, %r553, 4;
	shl.b32 	%r940, %r938, 1;
	xor.b32  	%r941, %r940, %r939;
	xor.b32  	%r942, %r941, %r938;
	xor.b32  	%r943, %r942, %r553;
	add.s32 	%r944, %r2, %r943;
	add.s32 	%r945, %r944, 724874;
	shr.u32 	%r946, %r1030, 2;
	xor.b32  	%r947, %r946, %r1030;
	shl.b32 	%r948, %r943, 4;
	shl.b32 	%r949, %r947, 1;
	xor.b32  	%r950, %r949, %r948;
	xor.b32  	%r951, %r950, %r947;
	xor.b32  	%r952, %r951, %r943;
	add.s32 	%r953, %r2, %r952;
	add.s32 	%r954, %r953, 1087311;
	shr.u32 	%r955, %r1029, 2;
	xor.b32  	%r956, %r955, %r1029;
	shl.b32 	%r957, %r952, 4;
	shl.b32 	%r958, %r956, 1;
	xor.b32  	%r959, %r958, %r957;
	xor.b32  	%r960, %r959, %r956;
	xor.b32  	%r554, %r960, %r952;
	add.s32 	%r961, %r2, %r554;
	add.s32 	%r962, %r961, 1449748;
	cvt.u64.u32 	%rd26, %r936;
	mul.wide.u32 	%rd27, %r945, 2097152;
	xor.b64  	%rd28, %rd27, %rd26;
	cvt.rn.f64.u64 	%fd19, %rd28;
	fma.rn.f64 	%fd91, %fd19, 0d3CA0000000000000, 0d3C90000000000000;
	cvt.u64.u32 	%rd29, %r954;
	mul.wide.u32 	%rd30, %r962, 2097152;
	xor.b64  	%rd31, %rd30, %rd29;
	cvt.rn.f64.u64 	%fd20, %rd31;
	fma.rn.f64 	%fd2, %fd20, 0d3CB0000000000000, 0d3CA0000000000000;
	{
	.reg .b32 %temp; 
	mov.b64 	{%temp, %r1302}, %fd91;
	}
	{
	.reg .b32 %temp; 
	mov.b64 	{%r1303, %temp}, %fd91;
	}
	setp.gt.s32 	%p64, %r1302, 1048575;
	mov.b32 	%r1304, -1023;
	@%p64 bra 	$L__BB0_118;
	mul.f64 	%fd91, %fd91, 0d4350000000000000;
	{
	.reg .b32 %temp; 
	mov.b64 	{%temp, %r1302}, %fd91;
	}
	{
	.reg .b32 %temp; 
	mov.b64 	{%r1303, %temp}, %fd91;
	}
	mov.b32 	%r1304, -1077;
$L__BB0_118:
	add.s32 	%r964, %r1302, -1;
	setp.gt.u32 	%p65, %r964, 2146435070;
	@%p65 bra 	$L__BB0_122;
	shr.u32 	%r967, %r1302, 20;
	add.s32 	%r1305, %r1304, %r967;
	and.b32  	%r968, %r1302, 1048575;
	or.b32  	%r969, %r968, 1072693248;
	mov.b64 	%fd92, {%r1303, %r969};
	setp.lt.u32 	%p67, %r969, 1073127583;
	@%p67 bra 	$L__BB0_121;
	{
	.reg .b32 %temp; 
	mov.b64 	{%r970, %temp}, %fd92;
	}
	{
	.reg .b32 %temp; 
	mov.b64 	{%temp, %r971}, %fd92;
	}
	add.s32 	%r972, %r971, -1048576;
	mov.b64 	%fd92, {%r970, %r972};
	add.s32 	%r1305, %r1305, 1;
$L__BB0_121:
	add.f64 	%fd22, %fd92, 0dBFF0000000000000;
	add.f64 	%fd23, %fd92, 0d3FF0000000000000;
	rcp.approx.ftz.f64 	%fd24, %fd23;
	neg.f64 	%fd25, %fd23;
	fma.rn.f64 	%fd26, %fd25, %fd24, 0d3FF0000000000000;
	fma.rn.f64 	%fd27, %fd26, %fd26, %fd26;
	fma.rn.f64 	%fd28, %fd27, %fd24, %fd24;
	mul.f64 	%fd29, %fd22, %fd28;
	fma.rn.f64 	%fd30, %fd22, %fd28, %fd29;
	mul.f64 	%fd31, %fd30, %fd30;
	fma.rn.f64 	%fd32, %fd31, 0d3EB1380B3AE80F1E, 0d3ED0EE258B7A8B04;
	fma.rn.f64 	%fd33, %fd32, %fd31, 0d3EF3B2669F02676F;
	fma.rn.f64 	%fd34, %fd33, %fd31, 0d3F1745CBA9AB0956;
	fma.rn.f64 	%fd35, %fd34, %fd31, 0d3F3C71C72D1B5154;
	fma.rn.f64 	%fd36, %fd35, %fd31, 0d3F624924923BE72D;
	fma.rn.f64 	%fd37, %fd36, %fd31, 0d3F8999999999A3C4;
	fma.rn.f64 	%fd38, %fd37, %fd31, 0d3FB5555555555554;
	sub.f64 	%fd39, %fd22, %fd30;
	add.f64 	%fd40, %fd39, %fd39;
	neg.f64 	%fd41, %fd30;
	fma.rn.f64 	%fd42, %fd41, %fd22, %fd40;
	mul.f64 	%fd43, %fd28, %fd42;
	mul.f64 	%fd44, %fd31, %fd38;
	fma.rn.f64 	%fd45, %fd44, %fd30, %fd43;
	xor.b32  	%r973, %r1305, -2147483648;
	mov.b32 	%r974, 1127219200;
	mov.b64 	%fd46, {%r973, %r974};
	mov.b32 	%r975, -2147483648;
	mov.b64 	%fd47, {%r975, %r974};
	sub.f64 	%fd48, %fd46, %fd47;
	fma.rn.f64 	%fd49, %fd48, 0d3FE62E42FEFA39EF, %fd30;
	fma.rn.f64 	%fd50, %fd48, 0dBFE62E42FEFA39EF, %fd49;
	sub.f64 	%fd51, %fd50, %fd30;
	sub.f64 	%fd52, %fd45, %fd51;
	fma.rn.f64 	%fd53, %fd48, 0d3C7ABC9E3B39803F, %fd52;
	add.f64 	%fd93, %fd49, %fd53;
	bra.uni 	$L__BB0_123;
$L__BB0_122:
	fma.rn.f64 	%fd21, %fd91, 0d7FF0000000000000, 0d7FF0000000000000;
	{
	.reg .b32 %temp; 
	mov.b64 	{%temp, %r965}, %fd91;
	}
	and.b32  	%r966, %r965, 2147483647;
	setp.eq.s32 	%p66, %r966, 0;
	selp.f64 	%fd93, 0dFFF0000000000000, %fd21, %p66;
$L__BB0_123:
	mul.f64 	%fd11, %fd93, 0dC000000000000000;
	{
	.reg .b32 %temp; 
	mov.b64 	{%temp, %r976}, %fd2;
	}
	shl.b32 	%r977, %r976, 1;
	setp.gt.u32 	%p68, %r977, -2038431744;
	mov.f64 	%fd54, 0d0000000000000000;
	mul.rn.f64 	%fd55, %fd2, %fd54;
	selp.f64 	%fd12, %fd55, %fd2, %p68;
	{
	.reg .b32 %temp; 
	mov.b64 	{%r978, %temp}, %fd12;
	}
	{
	.reg .b32 %temp; 
	mov.b64 	{%temp, %r979}, %fd12;
	}
	add.s32 	%r980, %r979, 1048576;
	mov.b64 	%fd56, {%r978, %r980};
	cvt.rni.f64.f64 	%fd57, %fd56;
	cvt.rzi.s64.f64 	%rd32, %fd57;
	cvt.u32.u64 	%r981, %rd32;
	fma.rn.f64 	%fd58, %fd57, 0dBFE0000000000000, %fd12;
	mul.f64 	%fd59, %fd58, 0d3CA1A62633145C07;
	fma.rn.f64 	%fd60, %fd58, 0d400921FB54442D18, %fd59;
	mul.rn.f64 	%fd61, %fd60, %fd60;
	fma.rn.f64 	%fd62, %fd61, 0dBDA8FF8320FD8164, 0d3E21EEA7C1EF8528;
	fma.rn.f64 	%fd63, %fd62, %fd61, 0dBE927E4F8E06E6D9;
	fma.rn.f64 	%fd64, %fd63, %fd61, 0d3EFA01A019DDBCE9;
	fma.rn.f64 	%fd65, %fd64, %fd61, 0dBF56C16C16C15D47;
	fma.rn.f64 	%fd66, %fd65, %fd61, 0d3FA5555555555551;
	fma.rn.f64 	%fd67, %fd66, %fd61, 0dBFE0000000000000;
	fma.rn.f64 	%fd68, %fd67, %fd61, 0d3FF0000000000000;
	fma.rn.f64 	%fd69, %fd61, 0d3DE5DB65F9785EBA, 0dBE5AE5F12CB0D246;
	fma.rn.f64 	%fd70, %fd69, %fd61, 0d3EC71DE369ACE392;
	fma.rn.f64 	%fd71, %fd70, %fd61, 0dBF2A01A019DB62A1;
	fma.rn.f64 	%fd72, %fd71, %fd61, 0d3F81111111110818;
	fma.rn.f64 	%fd73, %fd72, %fd61, 0dBFC5555555555554;
	fma.rn.f64 	%fd74, %fd73, %fd61, 0d0000000000000000;
	fma.rn.f64 	%fd75, %fd74, %fd60, %fd60;
	and.b64  	%rd33, %rd32, 1;
	setp.eq.b64 	%p69, %rd33, 1;
	{
	.reg .b32 %temp; 
	mov.b64 	{%temp, %r982}, %fd75;
	}
	{
	.reg .b32 %temp; 
	mov.b64 	{%r983, %temp}, %fd75;
	}
	xor.b32  	%r984, %r982, -2147483648;
	mov.b64 	%fd76, {%r983, %r984};
	selp.f64 	%fd94, %fd68, %fd75, %p69;
	selp.f64 	%fd95, %fd76, %fd68, %p69;
	and.b32  	%r985, %r981, 2;
	setp.eq.s32 	%p70, %r985, 0;
	@%p70 bra 	$L__BB0_125;
	{
	.reg .b32 %temp; 
	mov.b64 	{%temp, %r986}, %fd94;
	}
	{
	.reg .b32 %temp; 
	mov.b64 	{%r987, %temp}, %fd94;
	}
	xor.b32  	%r988, %r986, -2147483648;
	mov.b64 	%fd94, {%r987, %r988};
	{
	.reg .b32 %temp; 
	mov.b64 	{%temp, %r989}, %fd95;
	}
	{
	.reg .b32 %temp; 
	mov.b64 	{%r990, %temp}, %fd95;
	}
	xor.b32  	%r991, %r989, -2147483648;
	mov.b64 	%fd95, {%r990, %r991};
$L__BB0_125:
	sqrt.rn.f64 	%fd77, %fd11;
	mov.f64 	%fd78, 0d0000000000000000;
	add.rn.f64 	%fd79, %fd95, %fd78;
	cvt.rzi.f64.f64 	%fd80, %fd12;
	setp.eq.f64 	%p71, %fd12, %fd80;
	mul.rn.f64 	%fd81, %fd12, %fd78;
	selp.f64 	%fd82, %fd81, %fd94, %p71;
	mul.f64 	%fd83, %fd77, %fd82;
	mul.f64 	%fd84, %fd77, %fd79;
	mul.f64 	%fd85, %fd83, 0d3FB999999999999A;
	cvta.to.global.u64 	%rd34, %rd10;
	shl.b64 	%rd35, %rd2, 3;
	add.s64 	%rd36, %rd34, %rd35;
	st.global.f64 	[%rd36], %fd85;
	mul.f64 	%fd86, %fd84, 0d3FB999999999999A;
	cvta.to.global.u64 	%rd37, %rd11;
	add.s64 	%rd38, %rd37, %rd35;
	st.global.f64 	[%rd38], %fd86;
	shr.u32 	%r992, %r1028, 2;
	xor.b32  	%r993, %r992, %r1028;
	shl.b32 	%r994, %r554, 4;
	shl.b32 	%r995, %r993, 1;
	xor.b32  	%r996, %r995, %r994;
	xor.b32  	%r997, %r996, %r993;
	xor.b32  	%r998, %r997, %r554;
	add.s32 	%r999, %r2, %r998;
	add.s32 	%r1000, %r999, 1812185;
	shr.u32 	%r1001, %r553, 2;
	xor.b32  	%r1002, %r1001, %r553;
	shl.b32 	%r1003, %r998, 4;
	shl.b32 	%r1004, %r1002, 1;
	xor.b32  	%r1005, %r1004, %r1003;
	xor.b32  	%r1006, %r1005, %r1002;
	xor.b32  	%r1007, %r1006, %r998;
	add.s32 	%r1008, %r2, %r1007;
	add.s32 	%r1009, %r1008, 2174622;
	cvt.u64.u32 	%rd39, %r1000;
	mul.wide.u32 	%rd40, %r1009, 2097152;
	xor.b64  	%rd41, %rd40, %rd39;
	cvt.rn.f64.u64 	%fd87, %rd41;
	fma.rn.f64 	%fd88, %fd87, 0d3CA0000000000000, 0d3C90000000000000;
	add.f64 	%fd89, %fd88, %fd88;
	mul.f64 	%fd90, %fd89, 0d400921FB54442D18;
	cvta.to.global.u64 	%rd42, %rd12;
	add.s64 	%rd43, %rd42, %rd35;
	st.global.f64 	[%rd43], %fd90;
$L__BB0_126:
	ret;

}
	// .globl	compute_coupling_forces_kernel
.visible .entry compute_coupling_forces_kernel(
	.param .u64 .ptr .align 1 compute_coupling_forces_kernel_param_0,
	.param .u64 .ptr .align 1 compute_coupling_forces_kernel_param_1,
	.param .u64 .ptr .align 1 compute_coupling_forces_kernel_param_2,
	.param .u64 .ptr .align 1 compute_coupling_forces_kernel_param_3,
	.param .u32 compute_coupling_forces_kernel_param_4,
	.param .u32 compute_coupling_forces_kernel_param_5,
	.param .f32 compute_coupling_forces_kernel_param_6,
	.param .u64 .ptr .align 1 compute_coupling_forces_kernel_param_7
)
{
	.local .align 4 .b8 	__local_depot1[28];
	.reg .b64 	%SP;
	.reg .b64 	%SPL;
	.reg .pred 	%p<22>;
	.reg .b32 	%r<91>;
	.reg .b32 	%f<75>;
	.reg .b64 	%rd<61>;
	.reg .b64 	%fd<5>;

	mov.u64 	%SPL, __local_depot1;
	ld.param.u64 	%rd22, [compute_coupling_forces_kernel_param_0];
	ld.param.u64 	%rd18, [compute_coupling_forces_kernel_param_1];
	ld.param.u64 	%rd19, [compute_coupling_forces_kernel_param_2];
	ld.param.u64 	%rd20, [compute_coupling_forces_kernel_param_3];
	ld.param.u32 	%r33, [compute_coupling_forces_kernel_param_4];
	ld.param.u32 	%r34, [compute_coupling_forces_kernel_param_5];
	ld.param.f32 	%f19, [compute_coupling_forces_kernel_param_6];
	cvta.to.global.u64 	%rd1, %rd22;
	add.u64 	%rd2, %SPL, 0;
	add.u64 	%rd3, %SPL, 0;
	mov.u32 	%r35, %ctaid.x;
	mov.u32 	%r36, %ntid.x;
	mov.u32 	%r37, %tid.x;
	mad.lo.s32 	%r1, %r35, %r36, %r37;
	setp.ge.s32 	%p1, %r1, %r34;
	@%p1 bra 	$L__BB1_25;
	setp.lt.s32 	%p2, %r33, 1;
	mov.f32 	%f73, 0f00000000;
	@%p2 bra 	$L__BB1_24;
	mul.wide.s32 	%rd25, %r1, 4;
	add.s64 	%rd4, %rd1, %rd25;
	cvta.to.global.u64 	%rd5, %rd18;
	cvta.to.global.u64 	%rd6, %rd19;
	cvta.to.global.u64 	%rd7, %rd20;
	mov.f32 	%f73, 0f00000000;
	mov.b32 	%r82, 0;
	mov.u64 	%rd44, __cudart_i2opi_f;
$L__BB1_3:
	mul.wide.u32 	%rd26, %r82, 4;
	add.s64 	%rd27, %rd5, %rd26;
	ld.global.u32 	%r3, [%rd27];
	add.s64 	%rd28, %rd6, %rd26;
	ld.global.u32 	%r4, [%rd28];
	add.s64 	%rd29, %rd7, %rd26;
	ld.global.f32 	%f2, [%rd29];
	setp.ne.s32 	%p3, %r3, %r1;
	@%p3 bra 	$L__BB1_13;
	ld.global.f32 	%f46, [%rd4];
	mul.wide.u32 	%rd40, %r4, 4;
	add.s64 	%rd41, %rd1, %rd40;
	ld.global.f32 	%f47, [%rd41];
	sub.f32 	%f3, %f46, %f47;
	mul.f32 	%f48, %f3, 0f3F22F983;
	cvt.rni.s32.f32 	%r86, %f48;
	cvt.rn.f32.s32 	%f49, %r86;
	fma.rn.f32 	%f50, %f49, 0fBFC90FDA, %f3;
	fma.rn.f32 	%f51, %f49, 0fB3A22168, %f50;
	fma.rn.f32 	%f71, %f49, 0fA7C234C5, %f51;
	abs.f32 	%f5, %f3;
	setp.ltu.f32 	%p13, %f5, 0f47CE4780;
	@%p13 bra 	$L__BB1_12;
	setp.neu.f32 	%p14, %f5, 0f7F800000;
	@%p14 bra 	$L__BB1_7;
	mov.f32 	%f54, 0f00000000;
	mul.rn.f32 	%f71, %f3, %f54;
	mov.b32 	%r86, 0;
	bra.uni 	$L__BB1_12;
$L__BB1_7:
	mov.b32 	%r6, %f3;
	shl.b32 	%r62, %r6, 8;
	or.b32  	%r7, %r62, -2147483648;
	mov.b64 	%rd57, 0;
	mov.b32 	%r83, 0;
$L__BB1_8:
	.pragma "nounroll";
	mul.wide.u32 	%rd43, %r83, 4;
	add.s64 	%rd45, %rd44, %rd43;
	ld.global.nc.u32 	%r63, [%rd45];
	mad.wide.u32 	%rd46, %r63, %r7, %rd57;
	shr.u64 	%rd57, %rd46, 32;
	add.s64 	%rd47, %rd3, %rd43;
	st.local.u32 	[%rd47], %rd46;
	add.s32 	%r83, %r83, 1;
	setp.ne.s32 	%p15, %r83, 6;
	@%p15 bra 	$L__BB1_8;
	shr.u32 	%r64, %r6, 23;
	st.local.u32 	[%rd3+24], %rd57;
	and.b32  	%r10, %r64, 31;
	and.b32  	%r65, %r64, 224;
	add.s32 	%r66, %r65, -128;
	shr.u32 	%r67, %r66, 5;
	mul.wide.u32 	%rd48, %r67, 4;
	sub.s64 	%rd10, %rd3, %rd48;
	ld.local.u32 	%r84, [%rd10+24];
	ld.local.u32 	%r85, [%rd10+20];
	setp.eq.s32 	%p16, %r10, 0;
	@%p16 bra 	$L__BB1_11;
	shf.l.wrap.b32 	%r84, %r85, %r84, %r10;
	ld.local.u32 	%r68, [%rd10+16];
	shf.l.wrap.b32 	%r85, %r68, %r85, %r10;
$L__BB1_11:
	shr.u32 	%r69, %r84, 30;
	shf.l.wrap.b32 	%r70, %r85, %r84, 2;
	shl.b32 	%r71, %r85, 2;
	shr.u32 	%r72, %r70, 31;
	add.s32 	%r73, %r72, %r69;
	neg.s32 	%r74, %r73;
	setp.lt.s32 	%p17, %r6, 0;
	selp.b32 	%r86, %r74, %r73, %p17;
	xor.b32  	%r75, %r70, %r6;
	shr.s32 	%r76, %r70, 31;
	xor.b32  	%r77, %r76, %r70;
	xor.b32  	%r78, %r76, %r71;
	cvt.u64.u32 	%rd49, %r77;
	shl.b64 	%rd50, %rd49, 32;
	cvt.u64.u32 	%rd51, %r78;
	or.b64  	%rd52, %rd50, %rd51;
	cvt.rn.f64.s64 	%fd3, %rd52;
	mul.f64 	%fd4, %fd3, 0d3BF921FB54442D19;
	cvt.rn.f32.f64 	%f52, %fd4;
	neg.f32 	%f53, %f52;
	setp.lt.s32 	%p18, %r75, 0;
	selp.f32 	%f71, %f53, %f52, %p18;
$L__BB1_12:
	mul.rn.f32 	%f55, %f71, %f71;
	and.b32  	%r80, %r86, 1;
	setp.eq.b32 	%p19, %r80, 1;
	selp.f32 	%f56, 0f3F800000, %f71, %p19;
	fma.rn.f32 	%f57, %f55, %f56, 0f00000000;
	fma.rn.f32 	%f58, %f55, 0f37CBAC00, 0fBAB607ED;
	selp.f32 	%f59, %f58, 0fB94D4153, %p19;
	selp.f32 	%f60, 0f3D2AAABB, 0f3C0885E4, %p19;
	fma.rn.f32 	%f61, %f59, %f55, %f60;
	selp.f32 	%f62, 0fBEFFFFFF, 0fBE2AAAA8, %p19;
	fma.rn.f32 	%f63, %f61, %f55, %f62;
	fma.rn.f32 	%f64, %f63, %f57, %f56;
	and.b32  	%r81, %r86, 2;
	setp.eq.s32 	%p20, %r81, 0;
	mov.f32 	%f65, 0f00000000;
	sub.f32 	%f66, %f65, %f64;
	selp.f32 	%f67, %f64, %f66, %p20;
	mul.f32 	%f68, %f19, %f2;
	mul.f32 	%f69, %f68, %f67;
	sub.f32 	%f73, %f73, %f69;
	bra.uni 	$L__BB1_23;
$L__BB1_13:
	setp.ne.s32 	%p4, %r4, %r1;
	@%p4 bra 	$L__BB1_23;
	ld.global.f32 	%f22, [%rd4];
	mul.wide.u32 	%rd30, %r3, 4;
	add.s64 	%rd31, %rd1, %rd30;
	ld.global.f32 	%f23, [%rd31];
	sub.f32 	%f10, %f22, %f23;
	mul.f32 	%f24, %f10, 0f3F22F983;
	cvt.rni.s32.f32 	%r90, %f24;
	cvt.rn.f32.s32 	%f25, %r90;
	fma.rn.f32 	%f26, %f25, 0fBFC90FDA, %f10;
	fma.rn.f32 	%f27, %f25, 0fB3A22168, %f26;
	fma.rn.f32 	%f72, %f25, 0fA7C234C5, %f27;
	abs.f32 	%f12, %f10;
	setp.ltu.f32 	%p5, %f12, 0f47CE4780;
	@%p5 bra 	$L__BB1_22;
	setp.neu.f32 	%p6, %f12, 0f7F800000;
	@%p6 bra 	$L__BB1_17;
	mov.f32 	%f30, 0f00000000;
	mul.rn.f32 	%f72, %f10, %f30;
	mov.b32 	%r90, 0;
	bra.uni 	$L__BB1_22;
$L__BB1_17:
	mov.b32 	%r20, %f10;
	mov.b64 	%rd60, 0;
	mov.b32 	%r87, 0;
	mov.u64 	%rd58, __cudart_i2opi_f;
	mov.u64 	%rd59, %rd2;
$L__BB1_18:
	.pragma "nounroll";
	ld.global.nc.u32 	%r40, [%rd58];
	shl.b32 	%r41, %r20, 8;
	or.b32  	%r42, %r41, -2147483648;
	mad.wide.u32 	%rd34, %r40, %r42, %rd60;
	shr.u64 	%rd60, %rd34, 32;
	st.local.u32 	[%rd59], %rd34;
	add.s32 	%r87, %r87, 1;
	add.s64 	%rd59, %rd59, 4;
	add.s64 	%rd58, %rd58, 4;
	setp.ne.s32 	%p7, %r87, 6;
	@%p7 bra 	$L__BB1_18;
	shr.u32 	%r43, %r20, 23;
	st.local.u32 	[%rd2+24], %rd60;
	and.b32  	%r23, %r43, 31;
	and.b32  	%r44, %r43, 224;
	add.s32 	%r45, %r44, -128;
	shr.u32 	%r46, %r45, 5;
	mul.wide.u32 	%rd35, %r46, 4;
	sub.s64 	%rd17, %rd2, %rd35;
	ld.local.u32 	%r88, [%rd17+24];
	ld.local.u32 	%r89, [%rd17+20];
	setp.eq.s32 	%p8, %r23, 0;
	@%p8 bra 	$L__BB1_21;
	shf.l.wrap.b32 	%r88, %r89, %r88, %r23;
	ld.local.u32 	%r47, [%rd17+16];
	shf.l.wrap.b32 	%r89, %r47, %r89, %r23;
$L__BB1_21:
	shr.u32 	%r48, %r88, 30;
	shf.l.wrap.b32 	%r49, %r89, %r88, 2;
	shl.b32 	%r50, %r89, 2;
	shr.u32 	%r51, %r49, 31;
	add.s32 	%r52, %r51, %r48;
	neg.s32 	%r53, %r52;
	setp.lt.s32 	%p9, %r20, 0;
	selp.b32 	%r90, %r53, %r52, %p9;
	xor.b32  	%r54, %r49, %r20;
	shr.s32 	%r55, %r49, 31;
	xor.b32  	%r56, %r55, %r49;
	xor.b32  	%r57, %r55, %r50;
	cvt.u64.u32 	%rd36, %r56;
	shl.b64 	%rd37, %rd36, 32;
	cvt.u64.u32 	%rd38, %r57;
	or.b64  	%rd39, %rd37, %rd38;
	cvt.rn.f64.s64 	%fd1, %rd39;
	mul.f64 	%fd2, %fd1, 0d3BF921FB54442D19;
	cvt.rn.f32.f64 	%f28, %fd2;
	neg.f32 	%f29, %f28;
	setp.lt.s32 	%p10, %r54, 0;
	selp.f32 	%f72, %f29, %f28, %p10;
$L__BB1_22:
	mul.rn.f32 	%f31, %f72, %f72;
	and.b32  	%r59, %r90, 1;
	setp.eq.b32 	%p11, %r59, 1;
	selp.f32 	%f32, 0f3F800000, %f72, %p11;
	fma.rn.f32 	%f33, %f31, %f32, 0f00000000;
	fma.rn.f32 	%f34, %f31, 0f37CBAC00, 0fBAB607ED;
	selp.f32 	%f35, %f34, 0fB94D4153, %p11;
	selp.f32 	%f36, 0f3D2AAABB, 0f3C0885E4, %p11;
	fma.rn.f32 	%f37, %f35, %f31, %f36;
	selp.f32 	%f38, 0fBEFFFFFF, 0fBE2AAAA8, %p11;
	fma.rn.f32 	%f39, %f37, %f31, %f38;
	fma.rn.f32 	%f40, %f39, %f33, %f32;
	and.b32  	%r60, %r90, 2;
	setp.eq.s32 	%p12, %r60, 0;
	mov.f32 	%f41, 0f00000000;
	sub.f32 	%f42, %f41, %f40;
	selp.f32 	%f43, %f40, %f42, %p12;
	mul.f32 	%f44, %f19, %f2;
	mul.f32 	%f45, %f44, %f43;
	sub.f32 	%f73, %f73, %f45;
$L__BB1_23:
	add.s32 	%r82, %r82, 1;
	setp.ne.s32 	%p21, %r82, %r33;
	@%p21 bra 	$L__BB1_3;
$L__BB1_24:
	ld.param.u64 	%rd56, [compute_coupling_forces_kernel_param_7];
	cvta.to.global.u64 	%rd53, %rd56;
	mul.wide.s32 	%rd54, %r1, 4;
	add.s64 	%rd55, %rd53, %rd54;
	st.global.f32 	[%rd55], %f73;
$L__BB1_25:
	ret;

}
	// .globl	evolve_oscillators_kernel
.visible .entry evolve_oscillators_kernel(
	.param .u64 .ptr .align 1 evolve_oscillators_kernel_param_0,
	.param .u64 .ptr .align 1 evolve_oscillators_kernel_param_1,
	.param .u64 .ptr .align 1 evolve_oscillators_kernel_param_2,
	.param .u32 evolve_oscillators_kernel_param_3,
	.param .f32 evolve_oscillators_kernel_param_4,
	.param .f32 evolve_oscillators_kernel_param_5
)
{
	.reg .pred 	%p<6>;
	.reg .b32 	%r<6>;
	.reg .b32 	%f<14>;
	.reg .b64 	%rd<11>;
	.reg .b64 	%fd<11>;

	ld.param.u64 	%rd3, [evolve_oscillators_kernel_param_0];
	ld.param.u64 	%rd4, [evolve_oscillators_kernel_param_1];
	ld.param.u64 	%rd5, [evolve_oscillators_kernel_param_2];
	ld.param.u32 	%r2, [evolve_oscillators_kernel_param_3];
	ld.param.f32 	%f7, [evolve_oscillators_kernel_param_4];
	mov.u32 	%r3, %ctaid.x;
	mov.u32 	%r4, %ntid.x;
	mov.u32 	%r5, %tid.x;
	mad.lo.s32 	%r1, %r3, %r4, %r5;
	setp.ge.s32 	%p1, %r1, %r2;
	@%p1 bra 	$L__BB2_5;
	cvta.to.global.u64 	%rd6, %rd3;
	cvta.to.global.u64 	%rd7, %rd4;
	cvta.to.global.u64 	%rd8, %rd5;
	mul.wide.s32 	%rd9, %r1, 4;
	add.s64 	%rd1, %rd6, %rd9;
	ld.global.f32 	%f8, [%rd1];
	add.s64 	%rd2, %rd7, %rd9;
	ld.global.f32 	%f9, [%rd2];
	add.s64 	%rd10, %rd8, %rd9;
	ld.global.f32 	%f10, [%rd10];
	fma.rn.f32 	%f11, %f9, 0fBDCCCCCD, %f10;
	fma.rn.f32 	%f1, %f7, %f11, %f9;
	fma.rn.f32 	%f13, %f7, %f1, %f8;
	cvt.f64.f32 	%fd9, %f13;
	setp.leu.f64 	%p2, %fd9, 0d400921FB54442D18;
	@%p2 bra 	$L__BB2_2;
	bra.uni 	$L__BB2_6;
$L__BB2_2:
	cvt.f64.f32 	%fd10, %f13;
	setp.geu.f64 	%p4, %fd10, 0dC00921FB54442D18;
	@%p4 bra 	$L__BB2_4;
$L__BB2_3:
	add.f64 	%fd8, %fd10, 0d401921FB54442D18;
	cvt.rn.f32.f64 	%f13, %fd8;
	cvt.f64.f32 	%fd10, %f13;
	setp.lt.f64 	%p5, %fd10, 0dC00921FB54442D18;
	@%p5 bra 	$L__BB2_3;
$L__BB2_4:
	st.global.f32 	[%rd1], %f13;
	st.global.f32 	[%rd2], %f1;
$L__BB2_5:
	ret;
$L__BB2_6:
	add.f64 	%fd7, %fd9, 0dC01921FB54442D18;
	cvt.rn.f32.f64 	%f13, %fd7;
	cvt.f64.f32 	%fd9, %f13;
	setp.gt.f64 	%p3, %fd9, 0d400921FB54442D18;
	@%p3 bra 	$L__BB2_6;
	bra.uni 	$L__BB2_2;

}
	// .globl	evolve_oscillators_with_conflicts_kernel
.visible .entry evolve_oscillators_with_conflicts_kernel(
	.param .u64 .ptr .align 1 evolve_oscillators_with_conflicts_kernel_param_0,
	.param .u64 .ptr .align 1 evolve_oscillators_with_conflicts_kernel_param_1,
	.param .u64 .ptr .align 1 evolve_oscillators_with_conflicts_kernel_param_2,
	.param .u64 .ptr .align 1 evolve_oscillators_with_conflicts_kernel_param_3,
	.param .u64 .ptr .align 1 evolve_oscillators_with_conflicts_kernel_param_4,
	.param .u64 .ptr .align 1 evolve_oscillators_with_conflicts_kernel_param_5,
	.param .u64 .ptr .align 1 evolve_oscillators_with_conflicts_kernel_param_6,
	.param .u64 .ptr .align 1 evolve_oscillators_with_conflicts_kernel_param_7,
	.param .u32 evolve_oscillators_with_conflicts_kernel_param_8,
	.param .u32 evolve_oscillators_with_conflicts_kernel_param_9,
	.param .f32 evolve_oscillators_with_conflicts_kernel_param_10,
	.param .f32 evolve_oscillators_with_conflicts_kernel_param_11
)
{
	.local .align 4 .b8 	__local_depot3[28];
	.reg .b64 	%SP;
	.reg .b64 	%SPL;
	.reg .pred 	%p<22>;
	.reg .b32 	%r<59>;
	.reg .b32 	%f<77>;
	.reg .b64 	%rd<58>;
	.reg .b64 	%fd<13>;

	mov.u64 	%SPL, __local_depot3;
	ld.param.u64 	%rd20, [evolve_oscillators_with_conflicts_kernel_param_0];
	ld.param.u64 	%rd21, [evolve_oscillators_with_conflicts_kernel_param_3];
	ld.param.u64 	%rd17, [evolve_oscillators_with_conflicts_kernel_param_5];
	ld.param.u32 	%r19, [evolve_oscillators_with_conflicts_kernel_param_8];
	ld.param.u32 	%r20, [evolve_oscillators_with_conflicts_kernel_param_9];
	cvta.to.global.u64 	%rd1, %rd21;
	cvta.to.global.u64 	%rd2, %rd20;
	add.u64 	%rd3, %SPL, 0;
	mov.u32 	%r21, %ctaid.x;
	mov.u32 	%r22, %ntid.x;
	mov.u32 	%r23, %tid.x;
	mad.lo.s32 	%r1, %r21, %r22, %r23;
	setp.ge.s32 	%p1, %r1, %r20;
	mov.f32 	%f71, 0f00000000;
	@%p1 bra 	$L__BB3_22;
	ld.param.u64 	%rd52, [evolve_oscillators_with_conflicts_kernel_param_4];
	ld.param.u64 	%rd51, [evolve_oscillators_with_conflicts_kernel_param_2];
	ld.param.u64 	%rd50, [evolve_oscillators_with_conflicts_kernel_param_1];
	cvta.to.global.u64 	%rd23, %rd50;
	cvta.to.global.u64 	%rd24, %rd51;
	cvta.to.global.u64 	%rd25, %rd52;
	mul.wide.s32 	%rd26, %r1, 4;
	add.s64 	%rd4, %rd2, %rd26;
	ld.global.f32 	%f1, [%rd4];
	add.s64 	%rd5, %rd23, %rd26;
	ld.global.f32 	%f2, [%rd5];
	add.s64 	%rd27, %rd24, %rd26;
	ld.global.f32 	%f3, [%rd27];
	add.s64 	%rd28, %rd25, %rd26;
	ld.global.u32 	%r24, [%rd28];
	setp.lt.s32 	%p2, %r24, 1;
	@%p2 bra 	$L__BB3_18;
	setp.eq.s64 	%p3, %rd17, 0;
	mov.f32 	%f70, 0f41200000;
	@%p3 bra 	$L__BB3_4;
	cvta.to.global.u64 	%rd29, %rd17;
	add.s64 	%rd31, %rd29, %rd26;
	ld.global.f32 	%f28, [%rd31];
	mul.f32 	%f70, %f28, 0f41200000;
$L__BB3_4:
	ld.param.f32 	%f68, [evolve_oscillators_with_conflicts_kernel_param_11];
	fma.rn.f32 	%f30, %f68, 0fBBBB989D, 0f3F000000;
	cvt.sat.f32.f32 	%f31, %f30;
	mov.f32 	%f32, 0f4B400001;
	mov.f32 	%f33, 0f437C0000;
	fma.rm.f32 	%f34, %f31, %f33, %f32;
	add.f32 	%f35, %f34, 0fCB40007F;
	neg.f32 	%f36, %f35;
	fma.rn.f32 	%f37, %f68, 0fBFB8AA3B, %f36;
	fma.rn.f32 	%f38, %f68, 0fB2A57060, %f37;
	mov.b32 	%r25, %f34;
	shl.b32 	%r26, %r25, 23;
	mov.b32 	%f39, %r26;
	ex2.approx.ftz.f32 	%f40, %f38;
	fma.rn.f32 	%f6, %f40, %f39, 0f3F800000;
	setp.lt.s32 	%p4, %r19, 1;
	@%p4 bra 	$L__BB3_18;
	ld.param.u64 	%rd54, [evolve_oscillators_with_conflicts_kernel_param_7];
	add.s64 	%rd33, %rd1, %rd26;
	ld.global.u32 	%r2, [%rd33];
	cvta.to.global.u64 	%rd6, %rd54;
	mul.f32 	%f7, %f70, %f6;
	mov.f32 	%f71, 0f00000000;
	mov.b32 	%r54, 0;
	mov.u64 	%rd42, __cudart_i2opi_f;
$L__BB3_6:
	ld.param.u64 	%rd53, [evolve_oscillators_with_conflicts_kernel_param_6];
	cvta.to.global.u64 	%rd34, %rd53;
	mul.wide.u32 	%rd35, %r54, 4;
	add.s64 	%rd36, %rd34, %rd35;
	ld.global.u32 	%r28, [%rd36];
	add.s64 	%rd37, %rd6, %rd35;
	ld.global.u32 	%r29, [%rd37];
	setp.eq.s32 	%p5, %r28, %r1;
	setp.eq.s32 	%p6, %r29, %r1;
	selp.b32 	%r30, %r28, -1, %p6;
	selp.b32 	%r4, %r29, %r30, %p5;
	setp.lt.s32 	%p7, %r4, 0;
	@%p7 bra 	$L__BB3_17;
	mul.wide.u32 	%rd38, %r4, 4;
	add.s64 	%rd39, %rd1, %rd38;
	ld.global.u32 	%r31, [%rd39];
	setp.ne.s32 	%p8, %r31, %r2;
	@%p8 bra 	$L__BB3_17;
	add.s64 	%rd41, %rd2, %rd38;
	ld.global.f32 	%f42, [%rd41];
	sub.f32 	%f9, %f42, %f1;
	mul.f32 	%f43, %f9, 0f3F22F983;
	cvt.rni.s32.f32 	%r58, %f43;
	cvt.rn.f32.s32 	%f44, %r58;
	fma.rn.f32 	%f45, %f44, 0fBFC90FDA, %f9;
	fma.rn.f32 	%f46, %f44, 0fB3A22168, %f45;
	fma.rn.f32 	%f72, %f44, 0fA7C234C5, %f46;
	abs.f32 	%f11, %f9;
	setp.ltu.f32 	%p9, %f11, 0f47CE4780;
	@%p9 bra 	$L__BB3_16;
	setp.neu.f32 	%p10, %f11, 0f7F800000;
	@%p10 bra 	$L__BB3_11;
	mov.f32 	%f49, 0f00000000;
	mul.rn.f32 	%f72, %f9, %f49;
	mov.b32 	%r58, 0;
	bra.uni 	$L__BB3_16;
$L__BB3_11:
	mov.b32 	%r6, %f9;
	mov.b64 	%rd57, 0;
	mov.b32 	%r55, 0;
	mov.u64 	%rd55, %rd42;
	mov.u64 	%rd56, %rd3;
$L__BB3_12:
	.pragma "nounroll";
	ld.global.nc.u32 	%r33, [%rd55];
	shl.b32 	%r34, %r6, 8;
	or.b32  	%r35, %r34, -2147483648;
	mad.wide.u32 	%rd44, %r33, %r35, %rd57;
	shr.u64 	%rd57, %rd44, 32;
	st.local.u32 	[%rd56], %rd44;
	add.s32 	%r55, %r55, 1;
	add.s64 	%rd56, %rd56, 4;
	add.s64 	%rd55, %rd55, 4;
	setp.ne.s32 	%p11, %r55, 6;
	@%p11 bra 	$L__BB3_12;
	shr.u32 	%r36, %r6, 23;
	st.local.u32 	[%rd3+24], %rd57;
	and.b32  	%r9, %r36, 31;
	and.b32  	%r37, %r36, 224;
	add.s32 	%r38, %r37, -128;
	shr.u32 	%r39, %r38, 5;
	mul.wide.u32 	%rd45, %r39, 4;
	sub.s64 	%rd13, %rd3, %rd45;
	ld.local.u32 	%r56, [%rd13+24];
	ld.local.u32 	%r57, [%rd13+20];
	setp.eq.s32 	%p12, %r9, 0;
	@%p12 bra 	$L__BB3_15;
	shf.l.wrap.b32 	%r56, %r57, %r56, %r9;
	ld.local.u32 	%r40, [%rd13+16];
	shf.l.wrap.b32 	%r57, %r40, %r57, %r9;
$L__BB3_15:
	shr.u32 	%r41, %r56, 30;
	shf.l.wrap.b32 	%r42, %r57, %r56, 2;
	shl.b32 	%r43, %r57, 2;
	shr.u32 	%r44, %r42, 31;
	add.s32 	%r45, %r44, %r41;
	neg.s32 	%r46, %r45;
	setp.lt.s32 	%p13, %r6, 0;
	selp.b32 	%r58, %r46, %r45, %p13;
	xor.b32  	%r47, %r42, %r6;
	shr.s32 	%r48, %r42, 31;
	xor.b32  	%r49, %r48, %r42;
	xor.b32  	%r50, %r48, %r43;
	cvt.u64.u32 	%rd46, %r49;
	shl.b64 	%rd47, %rd46, 32;
	cvt.u64.u32 	%rd48, %r50;
	or.b64  	%rd49, %rd47, %rd48;
	cvt.rn.f64.s64 	%fd7, %rd49;
	mul.f64 	%fd8, %fd7, 0d3BF921FB54442D19;
	cvt.rn.f32.f64 	%f47, %fd8;
	neg.f32 	%f48, %f47;
	setp.lt.s32 	%p14, %r47, 0;
	selp.f32 	%f72, %f48, %f47, %p14;
$L__BB3_16:
	mul.rn.f32 	%f50, %f72, %f72;
	and.b32  	%r52, %r58, 1;
	setp.eq.b32 	%p15, %r52, 1;
	selp.f32 	%f51, 0f3F800000, %f72, %p15;
	fma.rn.f32 	%f52, %f50, %f51, 0f00000000;
	fma.rn.f32 	%f53, %f50, 0f37CBAC00, 0fBAB607ED;
	selp.f32 	%f54, %f53, 0fB94D4153, %p15;
	selp.f32 	%f55, 0f3D2AAABB, 0f3C0885E4, %p15;
	fma.rn.f32 	%f56, %f54, %f50, %f55;
	selp.f32 	%f57, 0fBEFFFFFF, 0fBE2AAAA8, %p15;
	fma.rn.f32 	%f58, %f56, %f50, %f57;
	fma.rn.f32 	%f59, %f58, %f52, %f51;
	and.b32  	%r53, %r58, 2;
	setp.eq.s32 	%p16, %r53, 0;
	mov.f32 	%f60, 0f00000000;
	sub.f32 	%f61, %f60, %f59;
	selp.f32 	%f62, %f59, %f61, %p16;
	fma.rn.f32 	%f71, %f7, %f62, %f71;
$L__BB3_17:
	add.s32 	%r54, %r54, 1;
	setp.ne.s32 	%p17, %r54, %r19;
	@%p17 bra 	$L__BB3_6;
$L__BB3_18:
	ld.param.f32 	%f67, [evolve_oscillators_with_conflicts_kernel_param_10];
	min.f32 	%f63, %f71, 0f42C80000;
	max.f32 	%f64, %f63, 0fC2C80000;
	add.f32 	%f65, %f3, %f64;
	fma.rn.f32 	%f66, %f2, 0fBDCCCCCD, %f65;
	fma.rn.f32 	%f18, %f67, %f66, %f2;
	fma.rn.f32 	%f76, %f67, %f18, %f1;
	cvt.f64.f32 	%fd11, %f76;
	setp.leu.f64 	%p18, %fd11, 0d400921FB54442D18;
	@%p18 bra 	$L__BB3_19;
	bra.uni 	$L__BB3_23;
$L__BB3_19:
	cvt.f64.f32 	%fd12, %f76;
	setp.geu.f64 	%p20, %fd12, 0dC00921FB54442D18;
	@%p20 bra 	$L__BB3_21;
$L__BB3_20:
	add.f64 	%fd10, %fd12, 0d401921FB54442D18;
	cvt.rn.f32.f64 	%f76, %fd10;
	cvt.f64.f32 	%fd12, %f76;
	setp.lt.f64 	%p21, %fd12, 0dC00921FB54442D18;
	@%p21 bra 	$L__BB3_20;
$L__BB3_21:
	st.global.f32 	[%rd4], %f76;
	st.global.f32 	[%rd5], %f18;
$L__BB3_22:
	ret;
$L__BB3_23:
	add.f64 	%fd9, %fd11, 0dC01921FB54442D18;
	cvt.rn.f32.f64 	%f76, %fd9;
	cvt.f64.f32 	%fd11, %f76;
	setp.gt.f64 	%p19, %fd11, 0d400921FB54442D18;
	@%p19 bra 	$L__BB3_23;
	bra.uni 	$L__BB3_19;

}
	// .globl	compute_energy_kernel
.visible .entry compute_energy_kernel(
	.param .u64 .ptr .align 1 compute_energy_kernel_param_0,
	.param .u64 .ptr .align 1 compute_energy_kernel_param_1,
	.param .u64 .ptr .align 1 compute_energy_kernel_param_2,
	.param .u64 .ptr .align 1 compute_energy_kernel_param_3,
	.param .u32 compute_energy_kernel_param_4,
	.param .u32 compute_energy_kernel_param_5,
	.param .u64 .ptr .align 1 compute_energy_kernel_param_6
)
{
	.local .align 4 .b8 	__local_depot4[28];
	.reg .b64 	%SP;
	.reg .b64 	%SPL;
	.reg .pred 	%p<14>;
	.reg .b32 	%r<57>;
	.reg .b32 	%f<38>;
	.reg .b64 	%rd<39>;
	.reg .b64 	%fd<3>;
	// demoted variable
	.shared .align 4 .b8 _ZZ21compute_energy_kernelE13shared_energy[1024];
	mov.u64 	%SPL, __local_depot4;
	ld.param.u64 	%rd9, [compute_energy_kernel_param_0];
	ld.param.u64 	%rd10, [compute_energy_kernel_param_1];
	ld.param.u64 	%rd11, [compute_energy_kernel_param_2];
	ld.param.u64 	%rd12, [compute_energy_kernel_param_3];
	ld.param.u32 	%r21, [compute_energy_kernel_param_4];
	ld.param.u64 	%rd13, [compute_energy_kernel_param_6];
	add.u64 	%rd1, %SPL, 0;
	mov.u32 	%r1, %tid.x;
	mov.u32 	%r22, %ctaid.x;
	mov.u32 	%r56, %ntid.x;
	mad.lo.s32 	%r3, %r22, %r56, %r1;
	shl.b32 	%r23, %r1, 2;
	mov.u32 	%r24, _ZZ21compute_energy_kernelE13shared_energy;
	add.s32 	%r4, %r24, %r23;
	mov.b32 	%r25, 0;
	st.shared.u32 	[%r4], %r25;
	setp.ge.s32 	%p1, %r3, %r21;
	@%p1 bra 	$L__BB4_10;
	cvta.to.global.u64 	%rd15, %rd10;
	cvta.to.global.u64 	%rd16, %rd11;
	cvta.to.global.u64 	%rd17, %rd12;
	cvta.to.global.u64 	%rd18, %rd9;
	mul.wide.s32 	%rd19, %r3, 4;
	add.s64 	%rd20, %rd15, %rd19;
	ld.global.u32 	%r26, [%rd20];
	add.s64 	%rd21, %rd16, %rd19;
	ld.global.u32 	%r27, [%rd21];
	add.s64 	%rd22, %rd17, %rd19;
	ld.global.f32 	%f1, [%rd22];
	mul.wide.u32 	%rd23, %r26, 4;
	add.s64 	%rd24, %rd18, %rd23;
	ld.global.f32 	%f8, [%rd24];
	mul.wide.u32 	%rd25, %r27, 4;
	add.s64 	%rd26, %rd18, %rd25;
	ld.global.f32 	%f9, [%rd26];
	sub.f32 	%f2, %f8, %f9;
	mul.f32 	%f10, %f2, 0f3F22F983;
	cvt.rni.s32.f32 	%r55, %f10;
	cvt.rn.f32.s32 	%f11, %r55;
	fma.rn.f32 	%f12, %f11, 0fBFC90FDA, %f2;
	fma.rn.f32 	%f13, %f11, 0fB3A22168, %f12;
	fma.rn.f32 	%f37, %f11, 0fA7C234C5, %f13;
	abs.f32 	%f4, %f2;
	setp.ltu.f32 	%p2, %f4, 0f47CE4780;
	@%p2 bra 	$L__BB4_9;
	setp.neu.f32 	%p3, %f4, 0f7F800000;
	@%p3 bra 	$L__BB4_4;
	mov.f32 	%f16, 0f00000000;
	mul.rn.f32 	%f37, %f2, %f16;
	mov.b32 	%r55, 0;
	bra.uni 	$L__BB4_9;
$L__BB4_4:
	mov.b32 	%r6, %f2;
	shl.b32 	%r29, %r6, 8;
	or.b32  	%r7, %r29, -2147483648;
	mov.b64 	%rd38, 0;
	mov.b32 	%r52, 0;
	mov.u64 	%rd36, __cudart_i2opi_f;
	mov.u64 	%rd37, %rd1;
$L__BB4_5:
	.pragma "nounroll";
	ld.global.nc.u32 	%r30, [%rd36];
	mad.wide.u32 	%rd29, %r30, %r7, %rd38;
	shr.u64 	%rd38, %rd29, 32;
	st.local.u32 	[%rd37], %rd29;
	add.s32 	%r52, %r52, 1;
	add.s64 	%rd37, %rd37, 4;
	add.s64 	%rd36, %rd36, 4;
	setp.ne.s32 	%p4, %r52, 6;
	@%p4 bra 	$L__BB4_5;
	shr.u32 	%r31, %r6, 23;
	st.local.u32 	[%rd1+24], %rd38;
	and.b32  	%r10, %r31, 31;
	and.b32  	%r32, %r31, 224;
	add.s32 	%r33, %r32, -128;
	shr.u32 	%r34, %r33, 5;
	mul.wide.u32 	%rd30, %r34, 4;
	sub.s64 	%rd8, %rd1, %rd30;
	ld.local.u32 	%r53, [%rd8+24];
	ld.local.u32 	%r54, [%rd8+20];
	setp.eq.s32 	%p5, %r10, 0;
	@%p5 bra 	$L__BB4_8;
	shf.l.wrap.b32 	%r53, %r54, %r53, %r10;
	ld.local.u32 	%r35, [%rd8+16];
	shf.l.wrap.b32 	%r54, %r35, %r54, %r10;
$L__BB4_8:
	shr.u32 	%r36, %r53, 30;
	shf.l.wrap.b32 	%r37, %r54, %r53, 2;
	shl.b32 	%r38, %r54, 2;
	shr.u32 	%r39, %r37, 31;
	add.s32 	%r40, %r39, %r36;
	neg.s32 	%r41, %r40;
	setp.lt.s32 	%p6, %r6, 0;
	selp.b32 	%r55, %r41, %r40, %p6;
	xor.b32  	%r42, %r37, %r6;
	shr.s32 	%r43, %r37, 31;
	xor.b32  	%r44, %r43, %r37;
	xor.b32  	%r45, %r43, %r38;
	cvt.u64.u32 	%rd31, %r44;
	shl.b64 	%rd32, %rd31, 32;
	cvt.u64.u32 	%rd33, %r45;
	or.b64  	%rd34, %rd32, %rd33;
	cvt.rn.f64.s64 	%fd1, %rd34;
	mul.f64 	%fd2, %fd1, 0d3BF921FB54442D19;
	cvt.rn.f32.f64 	%f14, %fd2;
	neg.f32 	%f15, %f14;
	setp.lt.s32 	%p7, %r42, 0;
	selp.f32 	%f37, %f15, %f14, %p7;
$L__BB4_9:
	add.s32 	%r47, %r55, 1;
	mul.rn.f32 	%f17, %f37, %f37;
	and.b32  	%r48, %r55, 1;
	setp.eq.b32 	%p8, %r48, 1;
	selp.f32 	%f18, %f37, 0f3F800000, %p8;
	fma.rn.f32 	%f19, %f17, %f18, 0f00000000;
	fma.rn.f32 	%f20, %f17, 0f37CBAC00, 0fBAB607ED;
	selp.f32 	%f21, 0fB94D4153, %f20, %p8;
	selp.f32 	%f22, 0f3C0885E4, 0f3D2AAABB, %p8;
	fma.rn.f32 	%f23, %f21, %f17, %f22;
	selp.f32 	%f24, 0fBE2AAAA8, 0fBEFFFFFF, %p8;
	fma.rn.f32 	%f25, %f23, %f17, %f24;
	fma.rn.f32 	%f26, %f25, %f19, %f18;
	and.b32  	%r49, %r47, 2;
	setp.eq.s32 	%p9, %r49, 0;
	mov.f32 	%f27, 0f00000000;
	sub.f32 	%f28, %f27, %f26;
	selp.f32 	%f29, %f26, %f28, %p9;
	neg.f32 	%f30, %f1;
	mul.f32 	%f31, %f29, %f30;
	st.shared.f32 	[%r4], %f31;
$L__BB4_10:
	bar.sync 	0;
	setp.lt.u32 	%p10, %r56, 2;
	@%p10 bra 	$L__BB4_14;
$L__BB4_11:
	shr.u32 	%r20, %r56, 1;
	setp.ge.u32 	%p11, %r1, %r20;
	@%p11 bra 	$L__BB4_13;
	shl.b32 	%r50, %r20, 2;
	add.s32 	%r51, %r4, %r50;
	ld.shared.f32 	%f32, [%r51];
	ld.shared.f32 	%f33, [%r4];
	add.f32 	%f34, %f32, %f33;
	st.shared.f32 	[%r4], %f34;
$L__BB4_13:
	bar.sync 	0;
	setp.gt.u32 	%p12, %r56, 3;
	mov.u32 	%r56, %r20;
	@%p12 bra 	$L__BB4_11;
$L__BB4_14:
	setp.ne.s32 	%p13, %r1, 0;
	@%p13 bra 	$L__BB4_16;
	ld.shared.f32 	%f35, [_ZZ21compute_energy_kernelE13shared_energy];
	cvta.to.global.u64 	%rd35, %rd13;
	atom.global.add.f32 	%f36, [%rd35], %f35;
$L__BB4_16:
	ret;

}
	// .globl	compute_entropy_kernel
.visible .entry compute_entropy_kernel(
	.param .u64 .ptr .align 1 compute_entropy_kernel_param_0,
	.param .u64 .ptr .align 1 compute_entropy_kernel_param_1,
	.param .u64 .ptr .align 1 compute_entropy_kernel_param_2,
	.param .u32 compute_entropy_kernel_param_3,
	.param .f64 compute_entropy_kernel_param_4
)
{
	.reg .pred 	%p<10>;
	.reg .b32 	%r<42>;
	.reg .b64 	%rd<11>;
	.reg .b64 	%fd<60>;
	// demoted variable
	.shared .align 8 .b8 _ZZ22compute_entropy_kernelE14shared_entropy[2048];
	ld.param.u64 	%rd1, [compute_entropy_kernel_param_0];
	ld.param.u64 	%rd2, [compute_entropy_kernel_param_1];
	ld.param.u64 	%rd3, [compute_entropy_kernel_param_2];
	ld.param.u32 	%r17, [compute_entropy_kernel_param_3];
	ld.param.f64 	%fd10, [compute_entropy_kernel_param_4];
	mov.u32 	%r1, %tid.x;
	mov.u32 	%r18, %ctaid.x;
	mov.u32 	%r41, %ntid.x;
	mad.lo.s32 	%r3, %r18, %r41, %r1;
	shl.b32 	%r19, %r1, 3;
	mov.u32 	%r20, _ZZ22compute_entropy_kernelE14shared_entropy;
	add.s32 	%r4, %r20, %r19;
	mov.b64 	%rd4, 0;
	st.shared.u64 	[%r4], %rd4;
	setp.ge.s32 	%p1, %r3, %r17;
	@%p1 bra 	$L__BB5_9;
	cvta.to.global.u64 	%rd5, %rd1;
	cvta.to.global.u64 	%rd6, %rd2;
	mul.wide.s32 	%rd7, %r3, 8;
	add.s64 	%rd8, %rd5, %rd7;
	ld.global.f64 	%fd11, [%rd8];
	add.s64 	%rd9, %rd6, %rd7;
	ld.global.f64 	%fd12, [%rd9];
	mul.f64 	%fd13, %fd12, %fd12;
	fma.rn.f64 	%fd14, %fd11, %fd11, %fd13;
	add.f64 	%fd15, %fd10, %fd14;
	sqrt.rn.f64 	%fd16, %fd15;
	add.f64 	%fd57, %fd16, 0d3FF0000000000000;
	{
	.reg .b32 %temp; 
	mov.b64 	{%temp, %r37}, %fd57;
	}
	{
	.reg .b32 %temp; 
	mov.b64 	{%r38, %temp}, %fd57;
	}
	setp.gt.s32 	%p2, %r37, 1048575;
	mov.b32 	%r39, -1023;
	@%p2 bra 	$L__BB5_3;
	mul.f64 	%fd57, %fd57, 0d4350000000000000;
	{
	.reg .b32 %temp; 
	mov.b64 	{%temp, %r37}, %fd57;
	}
	{
	.reg .b32 %temp; 
	mov.b64 	{%r38, %temp}, %fd57;
	}
	mov.b32 	%r39, -1077;
$L__BB5_3:
	add.s32 	%r23, %r37, -1;
	setp.gt.u32 	%p3, %r23, 2146435070;
	@%p3 bra 	$L__BB5_7;
	shr.u32 	%r26, %r37, 20;
	add.s32 	%r40, %r39, %r26;
	and.b32  	%r27, %r37, 1048575;
	or.b32  	%r28, %r27, 1072693248;
	mov.b64 	%fd58, {%r38, %r28};
	setp.lt.u32 	%p5, %r28, 1073127583;
	@%p5 bra 	$L__BB5_6;
	{
	.reg .b32 %temp; 
	mov.b64 	{%r29, %temp}, %fd58;
	}
	{
	.reg .b32 %temp; 
	mov.b64 	{%temp, %r30}, %fd58;
	}
	add.s32 	%r31, %r30, -1048576;
	mov.b64 	%fd58, {%r29, %r31};
	add.s32 	%r40, %r40, 1;
$L__BB5_6:
	add.f64 	%fd18, %fd58, 0dBFF0000000000000;
	add.f64 	%fd19, %fd58, 0d3FF0000000000000;
	rcp.approx.ftz.f64 	%fd20, %fd19;
	neg.f64 	%fd21, %fd19;
	fma.rn.f64 	%fd22, %fd21, %fd20, 0d3FF0000000000000;
	fma.rn.f64 	%fd23, %fd22, %fd22, %fd22;
	fma.rn.f64 	%fd24, %fd23, %fd20, %fd20;
	mul.f64 	%fd25, %fd18, %fd24;
	fma.rn.f64 	%fd26, %fd18, %fd24, %fd25;
	mul.f64 	%fd27, %fd26, %fd26;
	fma.rn.f64 	%fd28, %fd27, 0d3EB1380B3AE80F1E, 0d3ED0EE258B7A8B04;
	fma.rn.f64 	%fd29, %fd28, %fd27, 0d3EF3B2669F02676F;
	fma.rn.f64 	%fd30, %fd29, %fd27, 0d3F1745CBA9AB0956;
	fma.rn.f64 	%fd31, %fd30, %fd27, 0d3F3C71C72D1B5154;
	fma.rn.f64 	%fd32, %fd31, %fd27, 0d3F624924923BE72D;
	fma.rn.f64 	%fd33, %fd32, %fd27, 0d3F8999999999A3C4;
	fma.rn.f64 	%fd34, %fd33, %fd27, 0d3FB5555555555554;
	sub.f64 	%fd35, %fd18, %fd26;
	add.f64 	%fd36, %fd35, %fd35;
	neg.f64 	%fd37, %fd26;
	fma.rn.f64 	%fd38, %fd37, %fd18, %fd36;
	mul.f64 	%fd39, %fd24, %fd38;
	mul.f64 	%fd40, %fd27, %fd34;
	fma.rn.f64 	%fd41, %fd40, %fd26, %fd39;
	xor.b32  	%r32, %r40, -2147483648;
	mov.b32 	%r33, 1127219200;
	mov.b64 	%fd42, {%r32, %r33};
	mov.b32 	%r34, -2147483648;
	mov.b64 	%fd43, {%r34, %r33};
	sub.f64 	%fd44, %fd42, %fd43;
	fma.rn.f64 	%fd45, %fd44, 0d3FE62E42FEFA39EF, %fd26;
	fma.rn.f64 	%fd46, %fd44, 0dBFE62E42FEFA39EF, %fd45;
	sub.f64 	%fd47, %fd46, %fd26;
	sub.f64 	%fd48, %fd41, %fd47;
	fma.rn.f64 	%fd49, %fd44, 0d3C7ABC9E3B39803F, %fd48;
	add.f64 	%fd59, %fd45, %fd49;
	bra.uni 	$L__BB5_8;
$L__BB5_7:
	fma.rn.f64 	%fd17, %fd57, 0d7FF0000000000000, 0d7FF0000000000000;
	{
	.reg .b32 %temp; 
	mov.b64 	{%temp, %r24}, %fd57;
	}
	and.b32  	%r25, %r24, 2147483647;
	setp.eq.s32 	%p4, %r25, 0;
	selp.f64 	%fd59, 0dFFF0000000000000, %fd17, %p4;
$L__BB5_8:
	mul.f64 	%fd50, %fd10, %fd59;
	abs.f64 	%fd51, %fd50;
	st.shared.f64 	[%r4], %fd51;
$L__BB5_9:
	bar.sync 	0;
	setp.lt.u32 	%p6, %r41, 2;
	@%p6 bra 	$L__BB5_13;
$L__BB5_10:
	shr.u32 	%r16, %r41, 1;
	setp.ge.u32 	%p7, %r1, %r16;
	@%p7 bra 	$L__BB5_12;
	shl.b32 	%r35, %r16, 3;
	add.s32 	%r36, %r4, %r35;
	ld.shared.f64 	%fd52, [%r36];
	ld.shared.f64 	%fd53, [%r4];
	add.f64 	%fd54, %fd52, %fd53;
	st.shared.f64 	[%r4], %fd54;
$L__BB5_12:
	bar.sync 	0;
	setp.gt.u32 	%p8, %r41, 3;
	mov.u32 	%r41, %r16;
	@%p8 bra 	$L__BB5_10;
$L__BB5_13:
	setp.ne.s32 	%p9, %r1, 0;
	@%p9 bra 	$L__BB5_15;
	ld.shared.f64 	%fd55, [_ZZ22compute_entropy_kernelE14shared_entropy];
	cvta.to.global.u64 	%rd10, %rd3;
	atom.global.add.f64 	%fd56, [%rd10], %fd55;
$L__BB5_15:
	ret;

}
	// .globl	compute_order_parameter_kernel
.visible .entry compute_order_parameter_kernel(
	.param .u64 .ptr .align 1 compute_order_parameter_kernel_param_0,
	.param .u64 .ptr .align 1 compute_order_parameter_kernel_param_1,
	.param .u64 .ptr .align 1 compute_order_parameter_kernel_param_2,
	.param .u32 compute_order_parameter_kernel_param_3
)
{
	.reg .pred 	%p<14>;
	.reg .b32 	%r<38>;
	.reg .b64 	%rd<18>;
	.reg .b64 	%fd<77>;
	// demoted variable
	.shared .align 8 .b8 _ZZ30compute_order_parameter_kernelE11shared_real[2048];
	// demoted variable
	.shared .align 8 .b8 _ZZ30compute_order_parameter_kernelE11shared_imag[2048];
	ld.param.u64 	%rd1, [compute_order_parameter_kernel_param_0];
	ld.param.u64 	%rd2, [compute_order_parameter_kernel_param_1];
	ld.param.u64 	%rd3, [compute_order_parameter_kernel_param_2];
	ld.param.u32 	%r16, [compute_order_parameter_kernel_param_3];
	mov.u32 	%r1, %tid.x;
	mov.u32 	%r17, %ctaid.x;
	mov.u32 	%r37, %ntid.x;
	mad.lo.s32 	%r3, %r17, %r37, %r1;
	shl.b32 	%r18, %r1, 3;
	mov.u32 	%r19, _ZZ30compute_order_parameter_kernelE11shared_real;
	add.s32 	%r4, %r19, %r18;
	mov.b64 	%rd4, 0;
	st.shared.u64 	[%r4], %rd4;
	mov.u32 	%r20, _ZZ30compute_order_parameter_kernelE11shared_imag;
	add.s32 	%r5, %r20, %r18;
	st.shared.u64 	[%r5], %rd4;
	setp.ge.s32 	%p1, %r3, %r16;
	@%p1 bra 	$L__BB6_11;
	cvta.to.global.u64 	%rd5, %rd1;
	mul.wide.s32 	%rd6, %r3, 8;
	add.s64 	%rd7, %rd5, %rd6;
	ld.global.f64 	%fd1, [%rd7];
	abs.f64 	%fd2, %fd1;
	setp.neu.f64 	%p2, %fd2, 0d7FF0000000000000;
	@%p2 bra 	$L__BB6_3;
	mov.f64 	%fd17, 0d0000000000000000;
	mul.rn.f64 	%fd75, %fd1, %fd17;
	mov.b32 	%r35, 1;
	bra.uni 	$L__BB6_6;
$L__BB6_3:
	mul.f64 	%fd12, %fd1, 0d3FE45F306DC9C883;
	cvt.rni.s32.f64 	%r34, %fd12;
	cvt.rn.f64.s32 	%fd13, %r34;
	fma.rn.f64 	%fd14, %fd13, 0dBFF921FB54442D18, %fd1;
	fma.rn.f64 	%fd15, %fd13, 0dBC91A62633145C00, %fd14;
	fma.rn.f64 	%fd75, %fd13, 0dB97B839A252049C0, %fd15;
	setp.ltu.f64 	%p3, %fd2, 0d41E0000000000000;
	@%p3 bra 	$L__BB6_5;
	{ // callseq 0, 0
	.param .b64 param0;
	st.param.f64 	[param0], %fd1;
	.param .align 16 .b8 retval0[16];
	call.uni (retval0), 
	__internal_trig_reduction_slowpathd, 
	(
	param0
	);
	ld.param.f64 	%fd75, [retval0];
	ld.param.b32 	%r34, [retval0+8];
	} // callseq 0
$L__BB6_5:
	add.s32 	%r35, %r34, 1;
$L__BB6_6:
	setp.neu.f64 	%p4, %fd2, 0d7FF0000000000000;
	shl.b32 	%r23, %r35, 6;
	cvt.u64.u32 	%rd8, %r23;
	and.b64  	%rd9, %rd8, 64;
	mov.u64 	%rd10, __cudart_sin_cos_coeffs;
	add.s64 	%rd11, %rd10, %rd9;
	mul.rn.f64 	%fd18, %fd75, %fd75;
	and.b32  	%r24, %r35, 1;
	setp.eq.b32 	%p5, %r24, 1;
	selp.f64 	%fd19, 0dBDA8FF8320FD8164, 0d3DE5DB65F9785EBA, %p5;
	ld.global.nc.v2.f64 	{%fd20, %fd21}, [%rd11];
	fma.rn.f64 	%fd22, %fd19, %fd18, %fd20;
	fma.rn.f64 	%fd23, %fd22, %fd18, %fd21;
	ld.global.nc.v2.f64 	{%fd24, %fd25}, [%rd11+16];
	fma.rn.f64 	%fd26, %fd23, %fd18, %fd24;
	fma.rn.f64 	%fd27, %fd26, %fd18, %fd25;
	ld.global.nc.v2.f64 	{%fd28, %fd29}, [%rd11+32];
	fma.rn.f64 	%fd30, %fd27, %fd18, %fd28;
	fma.rn.f64 	%fd31, %fd30, %fd18, %fd29;
	fma.rn.f64 	%fd32, %fd31, %fd75, %fd75;
	fma.rn.f64 	%fd33, %fd31, %fd18, 0d3FF0000000000000;
	selp.f64 	%fd34, %fd33, %fd32, %p5;
	and.b32  	%r25, %r35, 2;
	setp.eq.s32 	%p6, %r25, 0;
	mov.f64 	%fd35, 0d0000000000000000;
	sub.f64 	%fd36, %fd35, %fd34;
	selp.f64 	%fd37, %fd34, %fd36, %p6;
	st.shared.f64 	[%r4], %fd37;
	@%p4 bra 	$L__BB6_8;
	mov.f64 	%fd43, 0d0000000000000000;
	mul.rn.f64 	%fd76, %fd1, %fd43;
	mov.b32 	%r36, 0;
	bra.uni 	$L__BB6_10;
$L__BB6_8:
	mul.f64 	%fd38, %fd1, 0d3FE45F306DC9C883;
	cvt.rni.s32.f64 	%r36, %fd38;
	cvt.rn.f64.s32 	%fd39, %r36;
	fma.rn.f64 	%fd40, %fd39, 0dBFF921FB54442D18, %fd1;
	fma.rn.f64 	%fd41, %fd39, 0dBC91A62633145C00, %fd40;
	fma.rn.f64 	%fd76, %fd39, 0dB97B839A252049C0, %fd41;
	setp.ltu.f64 	%p7, %fd2, 0d41E0000000000000;
	@%p7 bra 	$L__BB6_10;
	{ // callseq 1, 0
	.param .b64 param0;
	st.param.f64 	[param0], %fd1;
	.param .align 16 .b8 retval0[16];
	call.uni (retval0), 
	__internal_trig_reduction_slowpathd, 
	(
	param0
	);
	ld.param.f64 	%fd76, [retval0];
	ld.param.b32 	%r36, [retval0+8];
	} // callseq 1
$L__BB6_10:
	shl.b32 	%r28, %r36, 6;
	cvt.u64.u32 	%rd12, %r28;
	and.b64  	%rd13, %rd12, 64;
	add.s64 	%rd15, %rd10, %rd13;
	mul.rn.f64 	%fd44, %fd76, %fd76;
	and.b32  	%r29, %r36, 1;
	setp.eq.b32 	%p8, %r29, 1;
	selp.f64 	%fd45, 0dBDA8FF8320FD8164, 0d3DE5DB65F9785EBA, %p8;
	ld.global.nc.v2.f64 	{%fd46, %fd47}, [%rd15];
	fma.rn.f64 	%fd48, %fd45, %fd44, %fd46;
	fma.rn.f64 	%fd49, %fd48, %fd44, %fd47;
	ld.global.nc.v2.f64 	{%fd50, %fd51}, [%rd15+16];
	fma.rn.f64 	%fd52, %fd49, %fd44, %fd50;
	fma.rn.f64 	%fd53, %fd52, %fd44, %fd51;
	ld.global.nc.v2.f64 	{%fd54, %fd55}, [%rd15+32];
	fma.rn.f64 	%fd56, %fd53, %fd44, %fd54;
	fma.rn.f64 	%fd57, %fd56, %fd44, %fd55;
	fma.rn.f64 	%fd58, %fd57, %fd76, %fd76;
	fma.rn.f64 	%fd59, %fd57, %fd44, 0d3FF0000000000000;
	selp.f64 	%fd60, %fd59, %fd58, %p8;
	and.b32  	%r30, %r36, 2;
	setp.eq.s32 	%p9, %r30, 0;
	mov.f64 	%fd61, 0d0000000000000000;
	sub.f64 	%fd62, %fd61, %fd60;
	selp.f64 	%fd63, %fd60, %fd62, %p9;
	st.shared.f64 	[%r5], %fd63;
$L__BB6_11:
	bar.sync 	0;
	setp.lt.u32 	%p10, %r37, 2;
	@%p10 bra 	$L__BB6_15;
$L__BB6_12:
	shr.u32 	%r15, %r37, 1;
	setp.ge.u32 	%p11, %r1, %r15;
	@%p11 bra 	$L__BB6_14;
	shl.b32 	%r31, %r15, 3;
	add.s32 	%r32, %r4, %r31;
	ld.shared.f64 	%fd64, [%r32];
	ld.shared.f64 	%fd65, [%r4];
	add.f64 	%fd66, %fd64, %fd65;
	st.shared.f64 	[%r4], %fd66;
	add.s32 	%r33, %r5, %r31;
	ld.shared.f64 	%fd67, [%r33];
	ld.shared.f64 	%fd68, [%r5];
	add.f64 	%fd69, %fd67, %fd68;
	st.shared.f64 	[%r5], %fd69;
$L__BB6_14:
	bar.sync 	0;
	setp.gt.u32 	%p12, %r37, 3;
	mov.u32 	%r37, %r15;
	@%p12 bra 	$L__BB6_12;
$L__BB6_15:
	setp.ne.s32 	%p13, %r1, 0;
	@%p13 bra 	$L__BB6_17;
	ld.shared.f64 	%fd70, [_ZZ30compute_order_parameter_kernelE11shared_real];
	cvta.to.global.u64 	%rd16, %rd2;
	atom.global.add.f64 	%fd71, [%rd16], %fd70;
	ld.shared.f64 	%fd72, [_ZZ30compute_order_parameter_kernelE11shared_imag];
	cvta.to.global.u64 	%rd17, %rd3;
	atom.global.add.f64 	%fd73, [%rd17], %fd72;
$L__BB6_17:
	ret;

}
	// .globl	compute_conflicts_kernel
.visible .entry compute_conflicts_kernel(
	.param .u64 .ptr .align 1 compute_conflicts_kernel_param_0,
	.param .u64 .ptr .align 1 compute_conflicts_kernel_param_1,
	.param .u64 .ptr .align 1 compute_conflicts_kernel_param_2,
	.param .u32 compute_conflicts_kernel_param_3,
	.param .u32 compute_conflicts_kernel_param_4,
	.param .u64 .ptr .align 1 compute_conflicts_kernel_param_5
)
{
	.reg .pred 	%p<71>;
	.reg .b32 	%r<195>;
	.reg .b64 	%rd<88>;

	ld.param.u64 	%rd15, [compute_conflicts_kernel_param_0];
	ld.param.u64 	%rd16, [compute_conflicts_kernel_param_1];
	ld.param.u64 	%rd17, [compute_conflicts_kernel_param_2];
	ld.param.u32 	%r96, [compute_conflicts_kernel_param_3];
	ld.param.u32 	%r97, [compute_conflicts_kernel_param_4];
	ld.param.u64 	%rd14, [compute_conflicts_kernel_param_5];
	cvta.to.global.u64 	%rd1, %rd15;
	cvta.to.global.u64 	%rd2, %rd17;
	cvta.to.global.u64 	%rd3, %rd16;
	mov.u32 	%r98, %ctaid.x;
	mov.u32 	%r99, %ntid.x;
	mov.u32 	%r100, %tid.x;
	mad.lo.s32 	%r1, %r98, %r99, %r100;
	setp.ge.s32 	%p1, %r1, %r97;
	@%p1 bra 	$L__BB7_44;
	setp.lt.s32 	%p2, %r96, 1;
	mov.b32 	%r194, 0;
	@%p2 bra 	$L__BB7_43;
	and.b32  	%r2, %r96, 7;
	setp.lt.u32 	%p3, %r96, 8;
	mov.b32 	%r186, 0;
	mov.u32 	%r194, %r186;
	@%p3 bra 	$L__BB7_21;
	and.b32  	%r186, %r96, 2147483640;
	neg.s32 	%r168, %r186;
	add.s64 	%rd87, %rd3, 16;
	add.s64 	%rd86, %rd2, 16;
	mov.b32 	%r194, 0;
$L__BB7_4:
	.pragma "nounroll";
	ld.global.u32 	%r7, [%rd87+-16];
	ld.global.u32 	%r106, [%rd86+-16];
	setp.ne.s32 	%p4, %r7, %r1;
	setp.ne.s32 	%p5, %r106, %r1;
	mov.b32 	%r170, 0;
	and.pred  	%p6, %p4, %p5;
	@%p6 bra 	$L__BB7_6;
	mul.wide.u32 	%rd18, %r7, 4;
	add.s64 	%rd19, %rd1, %rd18;
	ld.global.u32 	%r107, [%rd19];
	mul.wide.u32 	%rd20, %r106, 4;
	add.s64 	%rd21, %rd1, %rd20;
	ld.global.u32 	%r108, [%rd21];
	setp.eq.s32 	%p7, %r107, %r108;
	selp.u32 	%r170, 1, 0, %p7;
$L__BB7_6:
	add.s32 	%r11, %r170, %r194;
	ld.global.u32 	%r12, [%rd87+-12];
	ld.global.u32 	%r110, [%rd86+-12];
	setp.ne.s32 	%p8, %r12, %r1;
	setp.ne.s32 	%p9, %r110, %r1;
	mov.b32 	%r171, 0;
	and.pred  	%p10, %p8, %p9;
	@%p10 bra 	$L__BB7_8;
	mul.wide.u32 	%rd22, %r12, 4;
	add.s64 	%rd23, %rd1, %rd22;
	ld.global.u32 	%r111, [%rd23];
	mul.wide.u32 	%rd24, %r110, 4;
	add.s64 	%rd25, %rd1, %rd24;
	ld.global.u32 	%r112, [%rd25];
	setp.eq.s32 	%p11, %r111, %r112;
	selp.u32 	%r171, 1, 0, %p11;
$L__BB7_8:
	add.s32 	%r16, %r171, %r11;
	ld.global.u32 	%r17, [%rd87+-8];
	ld.global.u32 	%r114, [%rd86+-8];
	setp.ne.s32 	%p12, %r17, %r1;
	setp.ne.s32 	%p13, %r114, %r1;
	mov.b32 	%r172, 0;
	and.pred  	%p14, %p12, %p13;
	@%p14 bra 	$L__BB7_10;
	mul.wide.u32 	%rd26, %r17, 4;
	add.s64 	%rd27, %rd1, %rd26;
	ld.global.u32 	%r115, [%rd27];
	mul.wide.u32 	%rd28, %r114, 4;
	add.s64 	%rd29, %rd1, %rd28;
	ld.global.u32 	%r116, [%rd29];
	setp.eq.s32 	%p15, %r115, %r116;
	selp.u32 	%r172, 1, 0, %p15;
$L__BB7_10:
	add.s32 	%r21, %r172, %r16;
	ld.global.u32 	%r22, [%rd87+-4];
	ld.global.u32 	%r118, [%rd86+-4];
	setp.ne.s32 	%p16, %r22, %r1;
	setp.ne.s32 	%p17, %r118, %r1;
	mov.b32 	%r173, 0;
	and.pred  	%p18, %p16, %p17;
	@%p18 bra 	$L__BB7_12;
	mul.wide.u32 	%rd30, %r22, 4;
	add.s64 	%rd31, %rd1, %rd30;
	ld.global.u32 	%r119, [%rd31];
	mul.wide.u32 	%rd32, %r118, 4;
	add.s64 	%rd33, %rd1, %rd32;
	ld.global.u32 	%r120, [%rd33];
	setp.eq.s32 	%p19, %r119, %r120;
	selp.u32 	%r173, 1, 0, %p19;
$L__BB7_12:
	add.s32 	%r26, %r173, %r21;
	ld.global.u32 	%r27, [%rd87];
	ld.global.u32 	%r122, [%rd86];
	setp.ne.s32 	%p20, %r27, %r1;
	setp.ne.s32 	%p21, %r122, %r1;
	mov.b32 	%r174, 0;
	and.pred  	%p22, %p20, %p21;
	@%p22 bra 	$L__BB7_14;
	mul.wide.u32 	%rd34, %r27, 4;
	add.s64 	%rd35, %rd1, %rd34;
	ld.global.u32 	%r123, [%rd35];
	mul.wide.u32 	%rd36, %r122, 4;
	add.s64 	%rd37, %rd1, %rd36;
	ld.global.u32 	%r124, [%rd37];
	setp.eq.s32 	%p23, %r123, %r124;
	selp.u32 	%r174, 1, 0, %p23;
$L__BB7_14:
	add.s32 	%r31, %r174, %r26;
	ld.global.u32 	%r32, [%rd87+4];
	ld.global.u32 	%r126, [%rd86+4];
	setp.ne.s32 	%p24, %r32, %r1;
	setp.ne.s32 	%p25, %r126, %r1;
	mov.b32 	%r175, 0;
	and.pred  	%p26, %p24, %p25;
	@%p26 bra 	$L__BB7_16;
	mul.wide.u32 	%rd38, %r32, 4;
	add.s64 	%rd39, %rd1, %rd38;
	ld.global.u32 	%r127, [%rd39];
	mul.wide.u32 	%rd40, %r126, 4;
	add.s64 	%rd41, %rd1, %rd40;
	ld.global.u32 	%r128, [%rd41];
	setp.eq.s32 	%p27, %r127, %r128;
	selp.u32 	%r175, 1, 0, %p27;
$L__BB7_16:
	add.s32 	%r36, %r175, %r31;
	ld.global.u32 	%r37, [%rd87+8];
	ld.global.u32 	%r130, [%rd86+8];
	setp.ne.s32 	%p28, %r37, %r1;
	setp.ne.s32 	%p29, %r130, %r1;
	mov.b32 	%r176, 0;
	and.pred  	%p30, %p28, %p29;
	@%p30 bra 	$L__BB7_18;
	mul.wide.u32 	%rd42, %r37, 4;
	add.s64 	%rd43, %rd1, %rd42;
	ld.global.u32 	%r131, [%rd43];
	mul.wide.u32 	%rd44, %r130, 4;
	add.s64 	%rd45, %rd1, %rd44;
	ld.global.u32 	%r132, [%rd45];
	setp.eq.s32 	%p31, %r131, %r132;
	selp.u32 	%r176, 1, 0, %p31;
$L__BB7_18:
	add.s32 	%r41, %r176, %r36;
	ld.global.u32 	%r42, [%rd87+12];
	ld.global.u32 	%r134, [%rd86+12];
	setp.ne.s32 	%p32, %r42, %r1;
	setp.ne.s32 	%p33, %r134, %r1;
	mov.b32 	%r177, 0;
	and.pred  	%p34, %p32, %p33;
	@%p34 bra 	$L__BB7_20;
	mul.wide.u32 	%rd46, %r42, 4;
	add.s64 	%rd47, %rd1, %rd46;
	ld.global.u32 	%r135, [%rd47];
	mul.wide.u32 	%rd48, %r134, 4;
	add.s64 	%rd49, %rd1, %rd48;
	ld.global.u32 	%r136, [%rd49];
	setp.eq.s32 	%p35, %r135, %r136;
	selp.u32 	%r177, 1, 0, %p35;
$L__BB7_20:
	add.s32 	%r194, %r177, %r41;
	add.s32 	%r168, %r168, 8;
	add.s64 	%rd87, %rd87, 32;
	add.s64 	%rd86, %rd86, 32;
	setp.ne.s32 	%p36, %r168, 0;
	@%p36 bra 	$L__BB7_4;
$L__BB7_21:
	setp.eq.s32 	%p37, %r2, 0;
	@%p37 bra 	$L__BB7_43;
	and.b32  	%r51, %r96, 3;
	setp.lt.u32 	%p38, %r2, 4;
	@%p38 bra 	$L__BB7_32;
	mul.wide.u32 	%rd50, %r186, 4;
	add.s64 	%rd10, %rd3, %rd50;
	ld.global.u32 	%r52, [%rd10];
	add.s64 	%rd11, %rd2, %rd50;
	ld.global.u32 	%r139, [%rd11];
	setp.ne.s32 	%p39, %r52, %r1;
	setp.ne.s32 	%p40, %r139, %r1;
	mov.b32 	%r181, 0;
	and.pred  	%p41, %p39, %p40;
	@%p41 bra 	$L__BB7_25;
	mul.wide.u32 	%rd51, %r52, 4;
	add.s64 	%rd52, %rd1, %rd51;
	ld.global.u32 	%r140, [%rd52];
	mul.wide.u32 	%rd53, %r139, 4;
	add.s64 	%rd54, %rd1, %rd53;
	ld.global.u32 	%r141, [%rd54];
	setp.eq.s32 	%p42, %r140, %r141;
	selp.u32 	%r181, 1, 0, %p42;
$L__BB7_25:
	add.s32 	%r56, %r181, %r194;
	ld.global.u32 	%r57, [%rd10+4];
	ld.global.u32 	%r143, [%rd11+4];
	setp.ne.s32 	%p43, %r57, %r1;
	setp.ne.s32 	%p44, %r143, %r1;
	mov.b32 	%r182, 0;
	and.pred  	%p45, %p43, %p44;
	@%p45 bra 	$L__BB7_27;
	mul.wide.u32 	%rd55, %r57, 4;
	add.s64 	%rd56, %rd1, %rd55;
	ld.global.u32 	%r144, [%rd56];
	mul.wide.u32 	%rd57, %r143, 4;
	add.s64 	%rd58, %rd1, %rd57;
	ld.global.u32 	%r145, [%rd58];
	setp.eq.s32 	%p46, %r144, %r145;
	selp.u32 	%r182, 1, 0, %p46;
$L__BB7_27:
	add.s32 	%r61, %r182, %r56;
	ld.global.u32 	%r62, [%rd10+8];
	ld.global.u32 	%r147, [%rd11+8];
	setp.ne.s32 	%p47, %r62, %r1;
	setp.ne.s32 	%p48, %r147, %r1;
	mov.b32 	%r183, 0;
	and.pred  	%p49, %p47, %p48;
	@%p49 bra 	$L__BB7_29;
	mul.wide.u32 	%rd59, %r62, 4;
	add.s64 	%rd60, %rd1, %rd59;
	ld.global.u32 	%r148, [%rd60];
	mul.wide.u32 	%rd61, %r147, 4;
	add.s64 	%rd62, %rd1, %rd61;
	ld.global.u32 	%r149, [%rd62];
	setp.eq.s32 	%p50, %r148, %r149;
	selp.u32 	%r183, 1, 0, %p50;
$L__BB7_29:
	add.s32 	%r66, %r183, %r61;
	ld.global.u32 	%r67, [%rd10+12];
	ld.global.u32 	%r151, [%rd11+12];
	setp.ne.s32 	%p51, %r67, %r1;
	setp.ne.s32 	%p52, %r151, %r1;
	mov.b32 	%r184, 0;
	and.pred  	%p53, %p51, %p52;
	@%p53 bra 	$L__BB7_31;
	mul.wide.u32 	%rd63, %r67, 4;
	add.s64 	%rd64, %rd1, %rd63;
	ld.global.u32 	%r152, [%rd64];
	mul.wide.u32 	%rd65, %r151, 4;
	add.s64 	%rd66, %rd1, %rd65;
	ld.global.u32 	%r153, [%rd66];
	setp.eq.s32 	%p54, %r152, %r153;
	selp.u32 	%r184, 1, 0, %p54;
$L__BB7_31:
	add.s32 	%r194, %r184, %r66;
	add.s32 	%r186, %r186, 4;
$L__BB7_32:
	setp.eq.s32 	%p55, %r51, 0;
	@%p55 bra 	$L__BB7_43;
	setp.eq.s32 	%p56, %r51, 1;
	@%p56 bra 	$L__BB7_39;
	mul.wide.u32 	%rd67, %r186, 4;
	add.s64 	%rd12, %rd3, %rd67;
	ld.global.u32 	%r76, [%rd12];
	add.s64 	%rd13, %rd2, %rd67;
	ld.global.u32 	%r156, [%rd13];
	setp.ne.s32 	%p57, %r76, %r1;
	setp.ne.s32 	%p58, %r156, %r1;
	mov.b32 	%r188, 0;
	and.pred  	%p59, %p57, %p58;
	@%p59 bra 	$L__BB7_36;
	mul.wide.u32 	%rd68, %r76, 4;
	add.s64 	%rd69, %rd1, %rd68;
	ld.global.u32 	%r157, [%rd69];
	mul.wide.u32 	%rd70, %r156, 4;
	add.s64 	%rd71, %rd1, %rd70;
	ld.global.u32 	%r158, [%rd71];
	setp.eq.s32 	%p60, %r157, %r158;
	selp.u32 	%r188, 1, 0, %p60;
$L__BB7_36:
	add.s32 	%r80, %r188, %r194;
	ld.global.u32 	%r81, [%rd12+4];
	ld.global.u32 	%r160, [%rd13+4];
	setp.ne.s32 	%p61, %r81, %r1;
	setp.ne.s32 	%p62, %r160, %r1;
	mov.b32 	%r189, 0;
	and.pred  	%p63, %p61, %p62;
	@%p63 bra 	$L__BB7_38;
	mul.wide.u32 	%rd72, %r81, 4;
	add.s64 	%rd73, %rd1, %rd72;
	ld.global.u32 	%r161, [%rd73];
	mul.wide.u32 	%rd74, %r160, 4;
	add.s64 	%rd75, %rd1, %rd74;
	ld.global.u32 	%r162, [%rd75];
	setp.eq.s32 	%p64, %r161, %r162;
	selp.u32 	%r189, 1, 0, %p64;
$L__BB7_38:
	add.s32 	%r194, %r189, %r80;
	add.s32 	%r186, %r186, 2;
$L__BB7_39:
	and.b32  	%r163, %r96, 1;
	setp.eq.b32 	%p65, %r163, 1;
	not.pred 	%p66, %p65;
	@%p66 bra 	$L__BB7_43;
	mul.wide.u32 	%rd76, %r186, 4;
	add.s64 	%rd77, %rd3, %rd76;
	ld.global.u32 	%r90, [%rd77];
	add.s64 	%rd78, %rd2, %rd76;
	ld.global.u32 	%r165, [%rd78];
	setp.ne.s32 	%p67, %r90, %r1;
	setp.ne.s32 	%p68, %r165, %r1;
	mov.b32 	%r193, 0;
	and.pred  	%p69, %p67, %p68;
	@%p69 bra 	$L__BB7_42;
	mul.wide.u32 	%rd79, %r90, 4;
	add.s64 	%rd80, %rd1, %rd79;
	ld.global.u32 	%r166, [%rd80];
	mul.wide.u32 	%rd81, %r165, 4;
	add.s64 	%rd82, %rd1, %rd81;
	ld.global.u32 	%r167, [%rd82];
	setp.eq.s32 	%p70, %r166, %r167;
	selp.u32 	%r193, 1, 0, %p70;
$L__BB7_42:
	add.s32 	%r194, %r193, %r194;
$L__BB7_43:
	cvta.to.global.u64 	%rd83, %rd14;
	mul.wide.s32 	%rd84, %r1, 4;
	add.s64 	%rd85, %rd83, %rd84;
	st.global.u32 	[%rd85], %r194;
$L__BB7_44:
	ret;

}
.func  (.param .align 16 .b8 func_retval0[16]) __internal_trig_reduction_slowpathd(
	.param .b64 __internal_trig_reduction_slowpathd_param_0
)
{
	.local .align 8 .b8 	__local_depot8[40];
	.reg .b64 	%SP;
	.reg .b64 	%SPL;
	.reg .pred 	%p<10>;
	.reg .b32 	%r<47>;
	.reg .b64 	%rd<74>;
	.reg .b64 	%fd<5>;

	mov.u64 	%SPL, __local_depot8;
	ld.param.f64 	%fd4, [__internal_trig_reduction_slowpathd_param_0];
	add.u64 	%rd1, %SPL, 0;
	{
	.reg .b32 %temp; 
	mov.b64 	{%temp, %r1}, %fd4;
	}
	shr.u32 	%r2, %r1, 20;
	and.b32  	%r3, %r2, 2047;
	setp.eq.s32 	%p1, %r3, 2047;
	mov.b32 	%r46, 0;
	@%p1 bra 	$L__BB8_9;
	add.s32 	%r20, %r3, -1024;
	mov.b64 	%rd20, %fd4;
	shl.b64 	%rd2, %rd20, 11;
	shr.u32 	%r4, %r20, 6;
	sub.s32 	%r45, 15, %r4;
	sub.s32 	%r21, 19, %r4;
	setp.lt.u32 	%p2, %r20, 128;
	selp.b32 	%r6, 18, %r21, %p2;
	setp.ge.s32 	%p3, %r45, %r6;
	mov.b64 	%rd70, 0;
	@%p3 bra 	$L__BB8_4;
	add.s32 	%r23, %r6, %r4;
	neg.s32 	%r43, %r23;
	or.b64  	%rd3, %rd2, -9223372036854775808;
	mov.b64 	%rd70, 0;
	mov.b32 	%r42, 0;
	mov.u64 	%rd25, __cudart_i2opi_d;
	mov.u32 	%r44, %r45;
$L__BB8_3:
	.pragma "nounroll";
	mul.wide.s32 	%rd22, %r42, 8;
	add.s64 	%rd23, %rd1, %rd22;
	mul.wide.s32 	%rd24, %r44, 8;
	add.s64 	%rd26, %rd25, %rd24;
	ld.global.nc.u64 	%rd27, [%rd26];
	{
	.reg .u32 %r0, %r1, %r2, %r3, %alo, %ahi, %blo, %bhi, %clo, %chi;
	mov.b64 	{%alo,%ahi}, %rd27;
	mov.b64 	{%blo,%bhi}, %rd3;
	mov.b64 	{%clo,%chi}, %rd70;
	mad.lo.cc.u32 	%r0, %alo, %blo, %clo;
	madc.hi.cc.u32 	%r1, %alo, %blo, %chi;
	madc.hi.u32 	%r2, %alo, %bhi, 0;
	mad.lo.cc.u32 	%r1, %alo, %bhi, %r1;
	madc.hi.cc.u32 	%r2, %ahi, %blo, %r2;
	madc.hi.u32 	%r3, %ahi, %bhi, 0;
	mad.lo.cc.u32 	%r1, %ahi, %blo, %r1;
	madc.lo.cc.u32 	%r2, %ahi, %bhi, %r2;
	addc.u32 	%r3, %r3, 0;
	mov.b64 	%rd28, {%r0,%r1};
	mov.b64 	%rd70, {%r2,%r3};
	}
	st.local.u64 	[%rd23], %rd28;
	add.s32 	%r44, %r44, 1;
	add.s32 	%r43, %r43, 1;
	add.s32 	%r42, %r42, 1;
	setp.ne.s32 	%p4, %r43, -15;
	mov.u32 	%r45, %r6;
	@%p4 bra 	$L__BB8_3;
$L__BB8_4:
	cvt.s64.s32 	%rd29, %r45;
	cvt.u64.u32 	%rd30, %r4;
	add.s64 	%rd31, %rd30, %rd29;
	shl.b64 	%rd32, %rd31, 3;
	add.s64 	%rd33, %rd1, %rd32;
	st.local.u64 	[%rd33+-120], %rd70;
	and.b32  	%r15, %r2, 63;
	ld.local.u64 	%rd72, [%rd1+16];
	ld.local.u64 	%rd71, [%rd1+24];
	setp.eq.s32 	%p5, %r15, 0;
	@%p5 bra 	$L__BB8_6;
	shl.b64 	%rd34, %rd71, %r15;
	shr.u64 	%rd35, %rd72, 1;
	xor.b32  	%r24, %r15, 63;
	shr.u64 	%rd36, %rd35, %r24;
	or.b64  	%rd71, %rd34, %rd36;
	ld.local.u64 	%rd37, [%rd1+8];
	shl.b64 	%rd38, %rd72, %r15;
	shr.u64 	%rd39, %rd37, 1;
	shr.u64 	%rd40, %rd39, %r24;
	or.b64  	%rd72, %rd38, %rd40;
$L__BB8_6:
	and.b32  	%r25, %r1, -2147483648;
	shr.u64 	%rd41, %rd71, 62;
	cvt.u32.u64 	%r26, %rd41;
	mov.b64 	{%r27, %r28}, %rd71;
	mov.b64 	{%r29, %r30}, %rd72;
	shf.l.wrap.b32 	%r31, %r30, %r27, 2;
	shf.l.wrap.b32 	%r32, %r27, %r28, 2;
	mov.b64 	%rd42, {%r31, %r32};
	shl.b64 	%rd43, %rd72, 2;
	shr.u64 	%rd44, %rd42, 63;
	cvt.u32.u64 	%r33, %rd44;
	add.s32 	%r34, %r33, %r26;
	setp.eq.s32 	%p6, %r25, 0;
	neg.s32 	%r35, %r34;
	selp.b32 	%r46, %r34, %r35, %p6;
	setp.gt.s64 	%p7, %rd42, -1;
	mov.b64 	%rd45, 0;
	{
	.reg .u32 %r0, %r1, %r2, %r3, %a0, %a1, %a2, %a3, %b0, %b1, %b2, %b3;
	mov.b64 	{%a0,%a1}, %rd45;
	mov.b64 	{%a2,%a3}, %rd45;
	mov.b64 	{%b0,%b1}, %rd43;
	mov.b64 	{%b2,%b3}, %rd42;
	sub.cc.u32 	%r0, %a0, %b0;
	subc.cc.u32 	%r1, %a1, %b1;
	subc.cc.u32 	%r2, %a2, %b2;
	subc.u32 	%r3, %a3, %b3;
	mov.b64 	%rd46, {%r0,%r1};
	mov.b64 	%rd47, {%r2,%r3};
	}
	xor.b32  	%r36, %r25, -2147483648;
	selp.b64 	%rd73, %rd42, %rd47, %p7;
	selp.b64 	%rd14, %rd43, %rd46, %p7;
	selp.b32 	%r17, %r25, %r36, %p7;
	clz.b64 	%r37, %rd73;
	cvt.u64.u32 	%rd15, %r37;
	setp.eq.s32 	%p8, %r37, 0;
	@%p8 bra 	$L__BB8_8;
	cvt.u32.u64 	%r38, %rd15;
	and.b32  	%r39, %r38, 63;
	shl.b64 	%rd48, %rd73, %r39;
	shr.u64 	%rd49, %rd14, 1;
	not.b32 	%r40, %r38;
	and.b32  	%r41, %r40, 63;
	shr.u64 	%rd50, %rd49, %r41;
	or.b64  	%rd73, %rd48, %rd50;
$L__BB8_8:
	mov.b64 	%rd51, -3958705157555305931;
	{
	.reg .u32 %r0, %r1, %r2, %r3, %alo, %ahi, %blo, %bhi;
	mov.b64 	{%alo,%ahi}, %rd73;
	mov.b64 	{%blo,%bhi}, %rd51;
	mul.lo.u32 	%r0, %alo, %blo;
	mul.hi.u32 	%r1, %alo, %blo;
	mad.lo.cc.u32 	%r1, %alo, %bhi, %r1;
	madc.hi.u32 	%r2, %alo, %bhi, 0;
	mad.lo.cc.u32 	%r1, %ahi, %blo, %r1;
	madc.hi.cc.u32 	%r2, %ahi, %blo, %r2;
	madc.hi.u32 	%r3, %ahi, %bhi, 0;
	mad.lo.cc.u32 	%r2, %ahi, %bhi, %r2;
	addc.u32 	%r3, %r3, 0;
	mov.b64 	%rd52, {%r0,%r1};
	mov.b64 	%rd53, {%r2,%r3};
	}
	setp.gt.s64 	%p9, %rd53, 0;
	{
	.reg .u32 %r0, %r1, %r2, %r3, %a0, %a1, %a2, %a3, %b0, %b1, %b2, %b3;
	mov.b64 	{%a0,%a1}, %rd52;
	mov.b64 	{%a2,%a3}, %rd53;
	mov.b64 	{%b0,%b1}, %rd52;
	mov.b64 	{%b2,%b3}, %rd53;
	add.cc.u32 	%r0, %a0, %b0;
	addc.cc.u32 	%r1, %a1, %b1;
	addc.cc.u32 	%r2, %a2, %b2;
	addc.u32 	%r3, %a3, %b3;
	mov.b64 	%rd54, {%r0,%r1};
	mov.b64 	%rd55, {%r2,%r3};
	}
	selp.b64 	%rd56, %rd55, %rd53, %p9;
	selp.s64 	%rd57, -1, 0, %p9;
	sub.s64 	%rd58, %rd57, %rd15;
	cvt.u64.u32 	%rd59, %r17;
	shl.b64 	%rd60, %rd59, 32;
	add.s64 	%rd61, %rd56, 1;
	shr.u64 	%rd62, %rd61, 10;
	add.s64 	%rd63, %rd62, 1;
	shr.u64 	%rd64, %rd63, 1;
	shl.b64 	%rd65, %rd58, 52;
	add.s64 	%rd66, %rd65, %rd64;
	add.s64 	%rd67, %rd66, 4602678819172646912;
	or.b64  	%rd68, %rd67, %rd60;
	mov.b64 	%fd4, %rd68;
$L__BB8_9:
	st.param.f64 	[func_retval0], %fd4;
	st.param.b32 	[func_retval0+8], %r46;
	ret;

}


// ===== COMPILED SASS (sm_100) =====

	.target	sm_100

	.elftype	@"ET_EXEC"


//--------------------- .note.nv.tkinfo           --------------------------
	.section	.note.nv.tkinfo,"",@"SHT_NOTE"
	.sectionflags	@"SHF_NOTE_NV_TKINFO"
	.tkinfo
        /*0018*/ 	.word	0x00000002
        /*0030*/ 	.string	""
        /*0030*/ 	.string	"ptxas"
        /*0030*/ 	.string	"Cuda compilation tools, release 13.0, V13.0.88"
        /*0030*/ 	.string	"Build cuda_13.0.r13.0/compiler.36424714_0"
        /*0030*/ 	.string	"-arch sm_100 -m 64 "



//--------------------- .note.nv.cuinfo           --------------------------
	.section	.note.nv.cuinfo,"",@"SHT_NOTE"
	.sectionflags	@"SHF_NOTE_NV_CUINFO"
        /*0018*/ 	.short	0x0002
        /*001a*/ 	.short	0x0064
        /*001c*/ 	.short	0x0082
	.zero		2


//--------------------- .nv.info                  --------------------------
	.section	.nv.info,"",@"SHT_CUDA_INFO"
	.align	4


	//----- nvinfo : EIATTR_REGCOUNT
	.align		4
        /*0000*/ 	.byte	0x04, 0x2f
        /*0002*/ 	.short	(.L_13 - .L_12)
	.align		4
.L_12:
        /*0004*/ 	.word	index@(initialize_oscillators_kernel)
        /*0008*/ 	.word	0x00000020


	//----- nvinfo : EIATTR_FRAME_SIZE
	.align		4
.L_13:
        /*000c*/ 	.byte	0x04, 0x11
        /*000e*/ 	.short	(.L_15 - .L_14)
	.align		4
.L_14:
        /*0010*/ 	.word	index@($__internal_1_$__cuda_sm20_dsqrt_rn_f64_mediumpath_v1)
        /*0014*/ 	.word	0x00000030


	//----- nvinfo : EIATTR_FRAME_SIZE
	.align		4
.L_15:
        /*0018*/ 	.byte	0x04, 0x11
        /*001a*/ 	.short	(.L_17 - .L_16)
	.align		4
.L_16:
        /*001c*/ 	.word	index@(initialize_oscillators_kernel)
        /*0020*/ 	.word	0x00000030


	//----- nvinfo : EIATTR_REGCOUNT
	.align		4
.L_17:
        /*0024*/ 	.byte	0x04, 0x2f
        /*0026*/ 	.short	(.L_19 - .L_18)
	.align		4
.L_18:
        /*0028*/ 	.word	index@(compute_coupling_forces_kernel)
        /*002c*/ 	.word	0x0000001c


	//----- nvinfo : EIATTR_FRAME_SIZE
	.align		4
.L_19:
        /*0030*/ 	.byte	0x04, 0x11
        /*0032*/ 	.short	(.L_21 - .L_20)
	.align		4
.L_20:
        /*0034*/ 	.word	index@(compute_coupling_forces_kernel)
        /*0038*/ 	.word	0x00000000


	//----- nvinfo : EIATTR_REGCOUNT
	.align		4
.L_21:
        /*003c*/ 	.byte	0x04, 0x2f
        /*003e*/ 	.short	(.L_23 - .L_22)
	.align		4
.L_22:
        /*0040*/ 	.word	index@(evolve_oscillators_kernel)
        /*0044*/ 	.word	0x00000010


	//----- nvinfo : EIATTR_FRAME_SIZE
	.align		4
.L_23:
        /*0048*/ 	.byte	0x04, 0x11
        /*004a*/ 	.short	(.L_25 - .L_24)
	.align		4
.L_24:
        /*004c*/ 	.word	index@(evolve_oscillators_kernel)
        /*0050*/ 	.word	0x00000000


	//----- nvinfo : EIATTR_REGCOUNT
	.align		4
.L_25:
        /*0054*/ 	.byte	0x04, 0x2f
        /*0056*/ 	.short	(.L_27 - .L_26)
	.align		4
.L_26:
        /*0058*/ 	.word	index@(evolve_oscillators_with_conflicts_kernel)
        /*005c*/ 	.word	0x00000020


	//----- nvinfo : EIATTR_FRAME_SIZE
	.align		4
.L_27:
        /*0060*/ 	.byte	0x04, 0x11
        /*0062*/ 	.short	(.L_29 - .L_28)
	.align		4
.L_28:
        /*0064*/ 	.word	index@(evolve_oscillators_with_conflicts_kernel)
        /*0068*/ 	.word	0x00000000


	//----- nvinfo : EIATTR_REGCOUNT
	.align		4
.L_29:
        /*006c*/ 	.byte	0x04, 0x2f
        /*006e*/ 	.short	(.L_31 - .L_30)
	.align		4
.L_30:
        /*0070*/ 	.word	index@(compute_energy_kernel)
        /*0074*/ 	.word	0x00000015


	//----- nvinfo : EIATTR_FRAME_SIZE
	.align		4
.L_31:
        /*0078*/ 	.byte	0x04, 0x11
        /*007a*/ 	.short	(.L_33 - .L_32)
	.align		4
.L_32:
        /*007c*/ 	.word	index@(compute_energy_kernel)
        /*0080*/ 	.word	0x00000000


	//----- nvinfo : EIATTR_REGCOUNT
	.align		4
.L_33:
        /*0084*/ 	.byte	0x04, 0x2f
        /*0086*/ 	.short	(.L_35 - .L_34)
	.align		4
.L_34:
        /*0088*/ 	.word	index@(compute_entropy_kernel)
        /*008c*/ 	.word	0x00000016


	//----- nvinfo : EIATTR_FRAME_SIZE
	.align		4
.L_35:
        /*0090*/ 	.byte	0x04, 0x11
        /*0092*/ 	.short	(.L_37 - .L_36)
	.align		4
.L_36:
        /*0094*/ 	.word	index@($__internal_0_$__cuda_sm20_dsqrt_rn_f64_mediumpath_v1)
        /*0098*/ 	.word	0x00000000


	//----- nvinfo : EIATTR_FRAME_SIZE
	.align		4
.L_37:
        /*009c*/ 	.byte	0x04, 0x11
        /*009e*/ 	.short	(.L_39 - .L_38)
	.align		4
.L_38:
        /*00a0*/ 	.word	index@(compute_entropy_kernel)
        /*00a4*/ 	.word	0x00000000


	//----- nvinfo : EIATTR_REGCOUNT
	.align		4
.L_39:
        /*00a8*/ 	.byte	0x04, 0x2f
        /*00aa*/ 	.short	(.L_41 - .L_40)
	.align		4
.L_40:
        /*00ac*/ 	.word	index@(compute_order_parameter_kernel)
        /*00b0*/ 	.word	0x0000001e


	//----- nvinfo : EIATTR_FRAME_SIZE
	.align		4
.L_41:
        /*00b4*/ 	.byte	0x04, 0x11
        /*00b6*/ 	.short	(.L_43 - .L_42)
	.align		4
.L_42:
        /*00b8*/ 	.word	index@($compute_order_parameter_kernel$__internal_trig_reduction_slowpathd)
        /*00bc*/ 	.word	0x00000028


	//----- nvinfo : EIATTR_FRAME_SIZE
	.align		4
.L_43:
        /*00c0*/ 	.byte	0x04, 0x11
        /*00c2*/ 	.short	(.L_45 - .L_44)
	.align		4
.L_44:
        /*00c4*/ 	.word	index@(compute_order_parameter_kernel)
        /*00c8*/ 	.word	0x00000028


	//----- nvinfo : EIATTR_REGCOUNT
	.align		4
.L_45:
        /*00cc*/ 	.byte	0x04, 0x2f
        /*00ce*/ 	.short	(.L_47 - .L_46)
	.align		4
.L_46:
        /*00d0*/ 	.word	index@(compute_conflicts_kernel)
        /*00d4*/ 	.word	0x00000020


	//----- nvinfo : EIATTR_FRAME_SIZE
	.align		4
.L_47:
        /*00d8*/ 	.byte	0x04, 0x11
        /*00da*/ 	.short	(.L_49 - .L_48)
	.align		4
.L_48:
        /*00dc*/ 	.word	index@(compute_conflicts_kernel)
        /*00e0*/ 	.word	0x00000000


	//----- nvinfo : EIATTR_MIN_STACK_SIZE
	.align		4
.L_49:
        /*00e4*/ 	.byte	0x04, 0x12
        /*00e6*/ 	.short	(.L_51 - .L_50)
	.align		4
.L_50:
        /*00e8*/ 	.word	index@(compute_conflicts_kernel)
        /*00ec*/ 	.word	0x00000000


	//----- nvinfo : EIATTR_MIN_STACK_SIZE
	.align		4
.L_51:
        /*00f0*/ 	.byte	0x04, 0x12
        /*00f2*/ 	.short	(.L_53 - .L_52)
	.align		4
.L_52:
        /*00f4*/ 	.word	index@(compute_order_parameter_kernel)
        /*00f8*/ 	.word	0x00000028


	//----- nvinfo : EIATTR_MIN_STACK_SIZE
	.align		4
.L_53:
        /*00fc*/ 	.byte	0x04, 0x12
        /*00fe*/ 	.short	(.L_55 - .L_54)
	.align		4
.L_54:
        /*0100*/ 	.word	index@(compute_entropy_kernel)
        /*0104*/ 	.word	0x00000000


	//----- nvinfo : EIATTR_MIN_STACK_SIZE
	.align		4
.L_55:
        /*0108*/ 	.byte	0x04, 0x12
        /*010a*/ 	.short	(.L_57 - .L_56)
	.align		4
.L_56:
        /*010c*/ 	.word	index@(compute_energy_kernel)
        /*0110*/ 	.word	0x00000000


	//----- nvinfo : EIATTR_MIN_STACK_SIZE
	.align		4
.L_57:
        /*0114*/ 	.byte	0x04, 0x12
        /*0116*/ 	.short	(.L_59 - .L_58)
	.align		4
.L_58:
        /*0118*/ 	.word	index@(evolve_oscillators_with_conflicts_kernel)
        /*011c*/ 	.word	0x00000000


	//----- nvinfo : EIATTR_MIN_STACK_SIZE
	.align		4
.L_59:
        /*0120*/ 	.byte	0x04, 0x12
        /*0122*/ 	.short	(.L_61 - .L_60)
	.align		4
.L_60:
        /*0124*/ 	.word	index@(evolve_oscillators_kernel)
        /*0128*/ 	.word	0x00000000


	//----- nvinfo : EIATTR_MIN_STACK_SIZE
	.align		4
.L_61:
        /*012c*/ 	.byte	0x04, 0x12
        /*012e*/ 	.short	(.L_63 - .L_62)
	.align		4
.L_62:
        /*0130*/ 	.word	index@(compute_coupling_forces_kernel)
        /*0134*/ 	.word	0x00000000


	//----- nvinfo : EIATTR_MIN_STACK_SIZE
	.align		4
.L_63:
        /*0138*/ 	.byte	0x04, 0x12
        /*013a*/ 	.short	(.L_65 - .L_64)
	.align		4
.L_64:
        /*013c*/ 	.word	index@(initialize_oscillators_kernel)
        /*0140*/ 	.word	0x00000030
.L_65:


//--------------------- .nv.compat                --------------------------
	.section	.nv.compat,"",@"SHT_CUDA_COMPAT_INFO"
	.align	4
        /*0000*/ 	.byte	0x02, 0x09, 0x00, 0x00, 0x02, 0x02, 0x01, 0x00, 0x02, 0x05, 0x05, 0x00, 0x03, 0x07, 0x01, 0x01
        /*0010*/ 	.byte	0x02, 0x03, 0x00, 0x00, 0x02, 0x06, 0x01, 0x00, 0x04, 0x0b, 0x08, 0x00, 0x01, 0x00, 0x00, 0x00
        /*0020*/ 	.byte	0x00, 0x00, 0x00, 0x00


//--------------------- .nv.info.compute_conflicts_kernel --------------------------
	.section	.nv.info.compute_conflicts_kernel,"",@"SHT_CUDA_INFO"
	.sectionflags	@""
	.align	4


	//----- nvinfo : EIATTR_CUDA_API_VERSION
	.align		4
        /*0000*/ 	.byte	0x04, 0x37
        /*0002*/ 	.short	(.L_67 - .L_66)
.L_66:
        /*0004*/ 	.word	0x00000082


	//----- nvinfo : EIATTR_KPARAM_INFO
	.align		4
.L_67:
        /*0008*/ 	.byte	0x04, 0x17
        /*000a*/ 	.short	(.L_69 - .L_68)
.L_68:
        /*000c*/ 	.word	0x00000000
        /*0010*/ 	.short	0x0005
        /*0012*/ 	.short	0x0020
        /*0014*/ 	.byte	0x00, 0xf5, 0x21, 0x00


	//----- nvinfo : EIATTR_KPARAM_INFO
	.align		4
.L_69:
        /*0018*/ 	.byte	0x04, 0x17
        /*001a*/ 	.short	(.L_71 - .L_70)
.L_70:
        /*001c*/ 	.word	0x00000000
        /*0020*/ 	.short	0x0004
        /*0022*/ 	.short	0x001c
        /*0024*/ 	.byte	0x00, 0xf0, 0x11, 0x00


	//----- nvinfo : EIATTR_KPARAM_INFO
	.align		4
.L_71:
        /*0028*/ 	.byte	0x04, 0x17
        /*002a*/ 	.short	(.L_73 - .L_72)
.L_72:
        /*002c*/ 	.word	0x00000000
        /*0030*/ 	.short	0x0003
        /*0032*/ 	.short	0x0018
        /*0034*/ 	.byte	0x00, 0xf0, 0x11, 0x00


	//----- nvinfo : EIATTR_KPARAM_INFO
	.align		4
.L_73:
        /*0038*/ 	.byte	0x04, 0x17
        /*003a*/ 	.short	(.L_75 - .L_74)
.L_74:
        /*003c*/ 	.word	0x00000000
        /*0040*/ 	.short	0x0002
        /*0042*/ 	.short	0x0010
        /*0044*/ 	.byte	0x00, 0xf5, 0x21, 0x00


	//----- nvinfo : EIATTR_KPARAM_INFO
	.align		4
.L_75:
        /*0048*/ 	.byte	0x04, 0x17
        /*004a*/ 	.short	(.L_77 - .L_76)
.L_76:
        /*004c*/ 	.word	0x00000000
        /*0050*/ 	.short	0x0001
        /*0052*/ 	.short	0x0008
        /*0054*/ 	.byte	0x00, 0xf5, 0x21, 0x00


	//----- nvinfo : EIATTR_KPARAM_INFO
	.align		4
.L_77:
        /*0058*/ 	.byte	0x04, 0x17
        /*005a*/ 	.short	(.L_79 - .L_78)
.L_78:
        /*005c*/ 	.word	0x00000000
        /*0060*/ 	.short	0x0000
        /*0062*/ 	.short	0x0000
        /*0064*/ 	.byte	0x00, 0xf5, 0x21, 0x00


	//----- nvinfo : EIATTR_SPARSE_MMA_MASK
	.align		4
.L_79:
        /*0068*/ 	.byte	0x03, 0x50
        /*006a*/ 	.short	0x0000


	//----- nvinfo : EIATTR_MAXREG_COUNT
	.align		4
        /*006c*/ 	.byte	0x03, 0x1b
        /*006e*/ 	.short	0x00ff


	//----- nvinfo : EIATTR_MERCURY_ISA_VERSION
	.align		4
        /*0070*/ 	.byte	0x03, 0x5f
        /*0072*/ 	.short	0x0101


	//----- nvinfo : EIATTR_VRC_CTA_INIT_COUNT
	.align		4
        /*0074*/ 	.byte	0x02, 0x4a
	.zero		1
	.zero		1


	//----- nvinfo : EIATTR_EXIT_INSTR_OFFSETS
	.align		4
        /*0078*/ 	.byte	0x04, 0x1c
        /*007a*/ 	.short	(.L_81 - .L_80)


	//   ....[0]....
.L_80:
        /*007c*/ 	.word	0x00000070


	//   ....[1]....
        /*0080*/ 	.word	0x00001040


	//----- nvinfo : EIATTR_CRS_STACK_SIZE
	.align		4
.L_81:
        /*0084*/ 	.byte	0x04, 0x1e
        /*0086*/ 	.short	(.L_83 - .L_82)
.L_82:
        /*0088*/ 	.word	0x00000000


	//----- nvinfo : EIATTR_CBANK_PARAM_SIZE
	.align		4
.L_83:
        /*008c*/ 	.byte	0x03, 0x19
        /*008e*/ 	.short	0x0028


	//----- nvinfo : EIATTR_PARAM_CBANK
	.align		4
        /*0090*/ 	.byte	0x04, 0x0a
        /*0092*/ 	.short	(.L_85 - .L_84)
	.align		4
.L_84:
        /*0094*/ 	.word	index@(.nv.constant0.compute_conflicts_kernel)
        /*0098*/ 	.short	0x0380
        /*009a*/ 	.short	0x0028


	//----- nvinfo : EIATTR_SW_WAR
	.align		4
.L_85:
        /*009c*/ 	.byte	0x04, 0x36
        /*009e*/ 	.short	(.L_87 - .L_86)
.L_86:
        /*00a0*/ 	.word	0x00000008
.L_87:


//--------------------- .nv.info.compute_order_parameter_kernel --------------------------
	.section	.nv.info.compute_order_parameter_kernel,"",@"SHT_CUDA_INFO"
	.sectionflags	@""
	.align	4


	//----- nvinfo : EIATTR_CUDA_API_VERSION
	.align		4
        /*0000*/ 	.byte	0x04, 0x37
        /*0002*/ 	.short	(.L_89 - .L_88)
.L_88:
        /*0004*/ 	.word	0x00000082


	//----- nvinfo : EIATTR_KPARAM_INFO
	.align		4
.L_89:
        /*0008*/ 	.byte	0x04, 0x17
        /*000a*/ 	.short	(.L_91 - .L_90)
.L_90:
        /*000c*/ 	.word	0x00000000
        /*0010*/ 	.short	0x0003
        /*0012*/ 	.short	0x0018
        /*0014*/ 	.byte	0x00, 0xf0, 0x11, 0x00


	//----- nvinfo : EIATTR_KPARAM_INFO
	.align		4
.L_91:
        /*0018*/ 	.byte	0x04, 0x17
        /*001a*/ 	.short	(.L_93 - .L_92)
.L_92:
        /*001c*/ 	.word	0x00000000
        /*0020*/ 	.short	0x0002
        /*0022*/ 	.short	0x0010
        /*0024*/ 	.byte	0x00, 0xf5, 0x21, 0x00


	//----- nvinfo : EIATTR_KPARAM_INFO
	.align		4
.L_93:
        /*0028*/ 	.byte	0x04, 0x17
        /*002a*/ 	.short	(.L_95 - .L_94)
.L_94:
        /*002c*/ 	.word	0x00000000
        /*0030*/ 	.short	0x0001
        /*0032*/ 	.short	0x0008
        /*0034*/ 	.byte	0x00, 0xf5, 0x21, 0x00


	//----- nvinfo : EIATTR_KPARAM_INFO
	.align		4
.L_95:
        /*0038*/ 	.byte	0x04, 0x17
        /*003a*/ 	.short	(.L_97 - .L_96)
.L_96:
        /*003c*/ 	.word	0x00000000
        /*0040*/ 	.short	0x0000
        /*0042*/ 	.short	0x0000
        /*0044*/ 	.byte	0x00, 0xf5, 0x21, 0x00


	//----- nvinfo : EIATTR_SPARSE_MMA_MASK
	.align		4
.L_97:
        /*0048*/ 	.byte	0x03, 0x50
        /*004a*/ 	.short	0x0000


	//----- nvinfo : EIATTR_MAXREG_COUNT
	.align		4
        /*004c*/ 	.byte	0x03, 0x1b
        /*004e*/ 	.short	0x00ff


	//----- nvinfo : EIATTR_NUM_BARRIERS
	.align		4
        /*0050*/ 	.byte	0x02, 0x4c
        /*0052*/ 	.byte	0x01
	.zero		1


	//----- nvinfo : EIATTR_MERCURY_ISA_VERSION
	.align		4
        /*0054*/ 	.byte	0x03, 0x5f
        /*0056*/ 	.short	0x0101


	//----- nvinfo : EIATTR_VRC_CTA_INIT_COUNT
	.align		4
        /*0058*/ 	.byte	0x02, 0x4a
	.zero		1
	.zero		1


	//----- nvinfo : EIATTR_EXIT_INSTR_OFFSETS
	.align		4
        /*005c*/ 	.byte	0x04, 0x1c
        /*005e*/ 	.short	(.L_99 - .L_98)


	//   ....[0]....
.L_98:
        /*0060*/ 	.word	0x00000a80


	//   ....[1]....
        /*0064*/ 	.word	0x00000b20


	//----- nvinfo : EIATTR_CRS_STACK_SIZE
	.align		4
.L_99:
        /*0068*/ 	.byte	0x04, 0x1e
        /*006a*/ 	.short	(.L_101 - .L_100)
.L_100:
        /*006c*/ 	.word	0x00000000


	//----- nvinfo : EIATTR_CBANK_PARAM_SIZE
	.align		4
.L_101:
        /*0070*/ 	.byte	0x03, 0x19
        /*0072*/ 	.short	0x001c


	//----- nvinfo : EIATTR_PARAM_CBANK
	.align		4
        /*0074*/ 	.byte	0x04, 0x0a
        /*0076*/ 	.short	(.L_103 - .L_102)
	.align		4
.L_102:
        /*0078*/ 	.word	index@(.nv.constant0.compute_order_parameter_kernel)
        /*007c*/ 	.short	0x0380
        /*007e*/ 	.short	0x001c


	//----- nvinfo : EIATTR_SW_WAR
	.align		4
.L_103:
        /*0080*/ 	.byte	0x04, 0x36
        /*0082*/ 	.short	(.L_105 - .L_104)
.L_104:
        /*0084*/ 	.word	0x00000008
.L_105:


//--------------------- .nv.info.compute_entropy_kernel --------------------------
	.section	.nv.info.compute_entropy_kernel,"",@"SHT_CUDA_INFO"
	.sectionflags	@""
	.align	4


	//----- nvinfo : EIATTR_CUDA_API_VERSION
	.align		4
        /*0000*/ 	.byte	0x04, 0x37
        /*0002*/ 	.short	(.L_107 - .L_106)
.L_106:
        /*0004*/ 	.word	0x00000082


	//----- nvinfo : EIATTR_KPARAM_INFO
	.align		4
.L_107:
        /*0008*/ 	.byte	0x04, 0x17
        /*000a*/ 	.short	(.L_109 - .L_108)
.L_108:
        /*000c*/ 	.word	0x00000000
        /*0010*/ 	.short	0x0004
        /*0012*/ 	.short	0x0020
        /*0014*/ 	.byte	0x00, 0xf0, 0x21, 0x00


	//----- nvinfo : EIATTR_KPARAM_INFO
	.align		4
.L_109:
        /*0018*/ 	.byte	0x04, 0x17
        /*001a*/ 	.short	(.L_111 - .L_110)
.L_110:
        /*001c*/ 	.word	0x00000000
        /*0020*/ 	.short	0x0003
        /*0022*/ 	.short	0x0018
        /*0024*/ 	.byte	0x00, 0xf0, 0x11, 0x00


	//----- nvinfo : EIATTR_KPARAM_INFO
	.align		4
.L_111:
        /*0028*/ 	.byte	0x04, 0x17
        /*002a*/ 	.short	(.L_113 - .L_112)
.L_112:
        /*002c*/ 	.word	0x00000000
        /*0030*/ 	.short	0x0002
        /*0032*/ 	.short	0x0010
        /*0034*/ 	.byte	0x00, 0xf5, 0x21, 0x00


	//----- nvinfo : EIATTR_KPARAM_INFO
	.align		4
.L_113:
        /*0038*/ 	.byte	0x04, 0x17
        /*003a*/ 	.short	(.L_115 - .L_114)
.L_114:
        /*003c*/ 	.word	0x00000000
        /*0040*/ 	.short	0x0001
        /*0042*/ 	.short	0x0008
        /*0044*/ 	.byte	0x00, 0xf5, 0x21, 0x00


	//----- nvinfo : EIATTR_KPARAM_INFO
	.align		4
.L_115:
        /*0048*/ 	.byte	0x04, 0x17
        /*004a*/ 	.short	(.L_117 - .L_116)
.L_116:
        /*004c*/ 	.word	0x00000000
        /*0050*/ 	.short	0x0000
        /*0052*/ 	.short	0x0000
        /*0054*/ 	.byte	0x00, 0xf5, 0x21, 0x00


	//----- nvinfo : EIATTR_SPARSE_MMA_MASK
	.align		4
.L_117:
        /*0058*/ 	.byte	0x03, 0x50
        /*005a*/ 	.short	0x0000


	//----- nvinfo : EIATTR_MAXREG_COUNT
	.align		4
        /*005c*/ 	.byte	0x03, 0x1b
        /*005e*/ 	.short	0x00ff


	//----- nvinfo : EIATTR_NUM_BARRIERS
	.align		4
        /*0060*/ 	.byte	0x02, 0x4c
        /*0062*/ 	.byte	0x01
	.zero		1


	//----- nvinfo : EIATTR_MERCURY_ISA_VERSION
	.align		4
        /*0064*/ 	.byte	0x03, 0x5f
        /*0066*/ 	.short	0x0101


	//----- nvinfo : EIATTR_VRC_CTA_INIT_COUNT
	.align		4
        /*0068*/ 	.byte	0x02, 0x4a
	.zero		1
	.zero		1


	//----- nvinfo : EIATTR_EXIT_INSTR_OFFSETS
	.align		4
        /*006c*/ 	.byte	0x04, 0x1c
        /*006e*/ 	.short	(.L_119 - .L_118)


	//   ....[0]....
.L_118:
        /*0070*/ 	.word	0x00000980


	//   ....[1]....
        /*0074*/ 	.word	0x000009f0


	//----- nvinfo : EIATTR_CRS_STACK_SIZE
	.align		4
.L_119:
        /*0078*/ 	.byte	0x04, 0x1e
        /*007a*/ 	.short	(.L_121 - .L_120)
.L_120:
        /*007c*/ 	.word	0x00000000


	//----- nvinfo : EIATTR_CBANK_PARAM_SIZE
	.align		4
.L_121:
        /*0080*/ 	.byte	0x03, 0x19
        /*0082*/ 	.short	0x0028


	//----- nvinfo : EIATTR_PARAM_CBANK
	.align		4
        /*0084*/ 	.byte	0x04, 0x0a
        /*0086*/ 	.short	(.L_123 - .L_122)
	.align		4
.L_122:
        /*0088*/ 	.word	index@(.nv.constant0.compute_entropy_kernel)
        /*008c*/ 	.short	0x0380
        /*008e*/ 	.short	0x0028


	//----- nvinfo : EIATTR_SW_WAR
	.align		4
.L_123:
        /*0090*/ 	.byte	0x04, 0x36
        /*0092*/ 	.short	(.L_125 - .L_124)
.L_124:
        /*0094*/ 	.word	0x00000008
.L_125:


//--------------------- .nv.info.compute_energy_kernel --------------------------
	.section	.nv.info.compute_energy_kernel,"",@"SHT_CUDA_INFO"
	.sectionflags	@""
	.align	4


	//----- nvinfo : EIATTR_CUDA_API_VERSION
	.align		4
        /*0000*/ 	.byte	0x04, 0x37
        /*0002*/ 	.short	(.L_127 - .L_126)
.L_126:
        /*0004*/ 	.word	0x00000082


	//----- nvinfo : EIATTR_KPARAM_INFO
	.align		4
.L_127:
        /*0008*/ 	.byte	0x04, 0x17
        /*000a*/ 	.short	(.L_129 - .L_128)
.L_128:
        /*000c*/ 	.word	0x00000000
        /*0010*/ 	.short	0x0006
        /*0012*/ 	.short	0x0028
        /*0014*/ 	.byte	0x00, 0xf5, 0x21, 0x00


	//----- nvinfo : EIATTR_KPARAM_INFO
	.align		4
.L_129:
        /*0018*/ 	.byte	0x04, 0x17
        /*001a*/ 	.short	(.L_131 - .L_130)
.L_130:
        /*001c*/ 	.word	0x00000000
        /*0020*/ 	.short	0x0005
        /*0022*/ 	.short	0x0024
        /*0024*/ 	.byte	0x00, 0xf0, 0x11, 0x00


	//----- nvinfo : EIATTR_KPARAM_INFO
	.align		4
.L_131:
        /*0028*/ 	.byte	0x04, 0x17
        /*002a*/ 	.short	(.L_133 - .L_132)
.L_132:
        /*002c*/ 	.word	0x00000000
        /*0030*/ 	.short	0x0004
        /*0032*/ 	.short	0x0020
        /*0034*/ 	.byte	0x00, 0xf0, 0x11, 0x00


	//----- nvinfo : EIATTR_KPARAM_INFO
	.align		4
.L_133:
        /*0038*/ 	.byte	0x04, 0x17
        /*003a*/ 	.short	(.L_135 - .L_134)
.L_134:
        /*003c*/ 	.word	0x00000000
        /*0040*/ 	.short	0x0003
        /*0042*/ 	.short	0x0018
        /*0044*/ 	.byte	0x00, 0xf5, 0x21, 0x00


	//----- nvinfo : EIATTR_KPARAM_INFO
	.align		4
.L_135:
        /*0048*/ 	.byte	0x04, 0x17
        /*004a*/ 	.short	(.L_137 - .L_136)
.L_136:
        /*004c*/ 	.word	0x00000000
        /*0050*/ 	.short	0x0002
        /*0052*/ 	.short	0x0010
        /*0054*/ 	.byte	0x00, 0xf5, 0x21, 0x00


	//----- nvinfo : EIATTR_KPARAM_INFO
	.align		4
.L_137:
        /*0058*/ 	.byte	0x04, 0x17
        /*005a*/ 	.short	(.L_139 - .L_138)
.L_138:
        /*005c*/ 	.word	0x00000000
        /*0060*/ 	.short	0x0001
        /*0062*/ 	.short	0x0008
        /*0064*/ 	.byte	0x00, 0xf5, 0x21, 0x00


	//----- nvinfo : EIATTR_KPARAM_INFO
	.align		4
.L_139:
        /*0068*/ 	.byte	0x04, 0x17
        /*006a*/ 	.short	(.L_141 - .L_140)
.L_140:
        /*006c*/ 	.word	0x00000000
        /*0070*/ 	.short	0x0000
        /*0072*/ 	.short	0x0000
        /*0074*/ 	.byte	0x00, 0xf5, 0x21, 0x00


	//----- nvinfo : EIATTR_SPARSE_MMA_MASK
	.align		4
.L_141:
        /*0078*/ 	.byte	0x03, 0x50
        /*007a*/ 	.short	0x0000


	//----- nvinfo : EIATTR_MAXREG_COUNT
	.align		4
        /*007c*/ 	.byte	0x03, 0x1b
        /*007e*/ 	.short	0x00ff


	//----- nvinfo : EIATTR_NUM_BARRIERS
	.align		4
        /*0080*/ 	.byte	0x02, 0x4c
        /*0082*/ 	.byte	0x01
	.zero		1


	//----- nvinfo : EIATTR_MERCURY_ISA_VERSION
	.align		4
        /*0084*/ 	.byte	0x03, 0x5f
        /*0086*/ 	.short	0x0101


	//----- nvinfo : EIATTR_VRC_CTA_INIT_COUNT
	.align		4
        /*0088*/ 	.byte	0x02, 0x4a
	.zero		1
	.zero		1


	//----- nvinfo : EIATTR_EXIT_INSTR_OFFSETS
	.align		4
        /*008c*/ 	.byte	0x04, 0x1c
        /*008e*/ 	.short	(.L_143 - .L_142)


	//   ....[0]....
.L_142:
        /*0090*/ 	.word	0x00000ac0


	//   ....[1]....
        /*0094*/ 	.word	0x00000b30


	//----- nvinfo : EIATTR_CRS_STACK_SIZE
	.align		4
.L_143:
        /*0098*/ 	.byte	0x04, 0x1e
        /*009a*/ 	.short	(.L_145 - .L_144)
.L_144:
        /*009c*/ 	.word	0x00000000


	//----- nvinfo : EIATTR_CBANK_PARAM_SIZE
	.align		4
.L_145:
        /*00a0*/ 	.byte	0x03, 0x19
        /*00a2*/ 	.short	0x0030


	//----- nvinfo : EIATTR_PARAM_CBANK
	.align		4
        /*00a4*/ 	.byte	0x04, 0x0a
        /*00a6*/ 	.short	(.L_147 - .L_146)
	.align		4
.L_146:
        /*00a8*/ 	.word	index@(.nv.constant0.compute_energy_kernel)
        /*00ac*/ 	.short	0x0380
        /*00ae*/ 	.short	0x0030


	//----- nvinfo : EIATTR_SW_WAR
	.align		4
.L_147:
        /*00b0*/ 	.byte	0x04, 0x36
        /*00b2*/ 	.short	(.L_149 - .L_148)
.L_148:
        /*00b4*/ 	.word	0x00000008
.L_149:


//--------------------- .nv.info.evolve_oscillators_with_conflicts_kernel --------------------------
	.section	.nv.info.evolve_oscillators_with_conflicts_kernel,"",@"SHT_CUDA_INFO"
	.sectionflags	@""
	.align	4


	//----- nvinfo : EIATTR_CUDA_API_VERSION
	.align		4
        /*0000*/ 	.byte	0x04, 0x37
        /*0002*/ 	.short	(.L_151 - .L_150)
.L_150:
        /*0004*/ 	.word	0x00000082


	//----- nvinfo : EIATTR_KPARAM_INFO
	.align		4
.L_151:
        /*0008*/ 	.byte	0x04, 0x17
        /*000a*/ 	.short	(.L_153 - .L_152)
.L_152:
        /*000c*/ 	.word	0x00000000
        /*0010*/ 	.short	0x000b
        /*0012*/ 	.short	0x004c
        /*0014*/ 	.byte	0x00, 0xf0, 0x11, 0x00


	//----- nvinfo : EIATTR_KPARAM_INFO
	.align		4
.L_153:
        /*0018*/ 	.byte	0x04, 0x17
        /*001a*/ 	.short	(.L_155 - .L_154)
.L_154:
        /*001c*/ 	.word	0x00000000
        /*0020*/ 	.short	0x000a
        /*0022*/ 	.short	0x0048
        /*0024*/ 	.byte	0x00, 0xf0, 0x11, 0x00


	//----- nvinfo : EIATTR_KPARAM_INFO
	.align		4
.L_155:
        /*0028*/ 	.byte	0x04, 0x17
        /*002a*/ 	.short	(.L_157 - .L_156)
.L_156:
        /*002c*/ 	.word	0x00000000
        /*0030*/ 	.short	0x0009
        /*0032*/ 	.short	0x0044
        /*0034*/ 	.byte	0x00, 0xf0, 0x11, 0x00


	//----- nvinfo : EIATTR_KPARAM_INFO
	.align		4
.L_157:
        /*0038*/ 	.byte	0x04, 0x17
        /*003a*/ 	.short	(.L_159 - .L_158)
.L_158:
        /*003c*/ 	.word	0x00000000
        /*0040*/ 	.short	0x0008
        /*0042*/ 	.short	0x0040
        /*0044*/ 	.byte	0x00, 0xf0, 0x11, 0x00


	//----- nvinfo : EIATTR_KPARAM_INFO
	.align		4
.L_159:
        /*0048*/ 	.byte	0x04, 0x17
        /*004a*/ 	.short	(.L_161 - .L_160)
.L_160:
        /*004c*/ 	.word	0x00000000
        /*0050*/ 	.short	0x0007
        /*0052*/ 	.short	0x0038
        /*0054*/ 	.byte	0x00, 0xf5, 0x21, 0x00


	//----- nvinfo : EIATTR_KPARAM_INFO
	.align		4
.L_161:
        /*0058*/ 	.byte	0x04, 0x17
        /*005a*/ 	.short	(.L_163 - .L_162)
.L_162:
        /*005c*/ 	.word	0x00000000
        /*0060*/ 	.short	0x0006
        /*0062*/ 	.short	0x0030
        /*0064*/ 	.byte	0x00, 0xf5, 0x21, 0x00


	//----- nvinfo : EIATTR_KPARAM_INFO
	.align		4
.L_163:
        /*0068*/ 	.byte	0x04, 0x17
        /*006a*/ 	.short	(.L_165 - .L_164)
.L_164:
        /*006c*/ 	.word	0x00000000
        /*0070*/ 	.short	0x0005
        /*0072*/ 	.short	0x0028
        /*0074*/ 	.byte	0x00, 0xf5, 0x21, 0x00


	//----- nvinfo : EIATTR_KPARAM_INFO
	.align		4
.L_165:
        /*0078*/ 	.byte	0x04, 0x17
        /*007a*/ 	.short	(.L_167 - .L_166)
.L_166:
        /*007c*/ 	.word	0x00000000
        /*0080*/ 	.short	0x0004
        /*0082*/ 	.short	0x0020
        /*0084*/ 	.byte	0x00, 0xf5, 0x21, 0x00


	//----- nvinfo : EIATTR_KPARAM_INFO
	.align		4
.L_167:
        /*0088*/ 	.byte	0x04, 0x17
        /*008a*/ 	.short	(.L_169 - .L_168)
.L_168:
        /*008c*/ 	.word	0x00000000
        /*0090*/ 	.short	0x0003
        /*0092*/ 	.short	0x0018
        /*0094*/ 	.byte	0x00, 0xf5, 0x21, 0x00


	//----- nvinfo : EIATTR_KPARAM_INFO
	.align		4
.L_169:
        /*0098*/ 	.byte	0x04, 0x17
        /*009a*/ 	.short	(.L_171 - .L_170)
.L_170:
        /*009c*/ 	.word	0x00000000
        /*00a0*/ 	.short	0x0002
        /*00a2*/ 	.short	0x0010
        /*00a4*/ 	.byte	0x00, 0xf5, 0x21, 0x00


	//----- nvinfo : EIATTR_KPARAM_INFO
	.align		4
.L_171:
        /*00a8*/ 	.byte	0x04, 0x17
        /*00aa*/ 	.short	(.L_173 - .L_172)
.L_172:
        /*00ac*/ 	.word	0x00000000
        /*00b0*/ 	.short	0x0001
        /*00b2*/ 	.short	0x0008
        /*00b4*/ 	.byte	0x00, 0xf5, 0x21, 0x00


	//----- nvinfo : EIATTR_KPARAM_INFO
	.align		4
.L_173:
        /*00b8*/ 	.byte	0x04, 0x17
        /*00ba*/ 	.short	(.L_175 - .L_174)
.L_174:
        /*00bc*/ 	.word	0x00000000
        /*00c0*/ 	.short	0x0000
        /*00c2*/ 	.short	0x0000
        /*00c4*/ 	.byte	0x00, 0xf5, 0x21, 0x00


	//----- nvinfo : EIATTR_SPARSE_MMA_MASK
	.align		4
.L_175:
        /*00c8*/ 	.byte	0x03, 0x50
        /*00ca*/ 	.short	0x0000


	//----- nvinfo : EIATTR_MAXREG_COUNT
	.align		4
        /*00cc*/ 	.byte	0x03, 0x1b
        /*00ce*/ 	.short	0x00ff


	//----- nvinfo : EIATTR_MERCURY_ISA_VERSION
	.align		4
        /*00d0*/ 	.byte	0x03, 0x5f
        /*00d2*/ 	.short	0x0101


	//----- nvinfo : EIATTR_VRC_CTA_INIT_COUNT
	.align		4
        /*00d4*/ 	.byte	0x02, 0x4a
	.zero		1
	.zero		1


	//----- nvinfo : EIATTR_EXIT_INSTR_OFFSETS
	.align		4
        /*00d8*/ 	.byte	0x04, 0x1c
        /*00da*/ 	.short	(.L_177 - .L_176)


	//   ....[0]....
.L_176:
        /*00dc*/ 	.word	0x00000070


	//   ....[1]....
        /*00e0*/ 	.word	0x00000f60


	//----- nvinfo : EIATTR_CRS_STACK_SIZE
	.align		4
.L_177:
        /*00e4*/ 	.byte	0x04, 0x1e
        /*00e6*/ 	.short	(.L_179 - .L_178)
.L_178:
        /*00e8*/ 	.word	0x00000000


	//----- nvinfo : EIATTR_CBANK_PARAM_SIZE
	.align		4
.L_179:
        /*00ec*/ 	.byte	0x03, 0x19
        /*00ee*/ 	.short	0x0050


	//----- nvinfo : EIATTR_PARAM_CBANK
	.align		4
        /*00f0*/ 	.byte	0x04, 0x0a
        /*00f2*/ 	.short	(.L_181 - .L_180)
	.align		4
.L_180:
        /*00f4*/ 	.word	index@(.nv.constant0.evolve_oscillators_with_conflicts_kernel)
        /*00f8*/ 	.short	0x0380
        /*00fa*/ 	.short	0x0050


	//----- nvinfo : EIATTR_SW_WAR
	.align		4
.L_181:
        /*00fc*/ 	.byte	0x04, 0x36
        /*00fe*/ 	.short	(.L_183 - .L_182)
.L_182:
        /*0100*/ 	.word	0x00000008
.L_183:


//--------------------- .nv.info.evolve_oscillators_kernel --------------------------
	.section	.nv.info.evolve_oscillators_kernel,"",@"SHT_CUDA_INFO"
	.sectionflags	@""
	.align	4


	//----- nvinfo : EIATTR_CUDA_API_VERSION
	.align		4
        /*0000*/ 	.byte	0x04, 0x37
        /*0002*/ 	.short	(.L_185 - .L_184)
.L_184:
        /*0004*/ 	.word	0x00000082


	//----- nvinfo : EIATTR_KPARAM_INFO
	.align		4
.L_185:
        /*0008*/ 	.byte	0x04, 0x17
        /*000a*/ 	.short	(.L_187 - .L_186)
.L_186:
        /*000c*/ 	.word	0x00000000
        /*0010*/ 	.short	0x0005
        /*0012*/ 	.short	0x0020
        /*0014*/ 	.byte	0x00, 0xf0, 0x11, 0x00


	//----- nvinfo : EIATTR_KPARAM_INFO
	.align		4
.L_187:
        /*0018*/ 	.byte	0x04, 0x17
        /*001a*/ 	.short	(.L_189 - .L_188)
.L_188:
        /*001c*/ 	.word	0x00000000
        /*0020*/ 	.short	0x0004
        /*0022*/ 	.short	0x001c
        /*0024*/ 	.byte	0x00, 0xf0, 0x11, 0x00


	//----- nvinfo : EIATTR_KPARAM_INFO
	.align		4
.L_189:
        /*0028*/ 	.byte	0x04, 0x17
        /*002a*/ 	.short	(.L_191 - .L_190)
.L_190:
        /*002c*/ 	.word	0x00000000
        /*0030*/ 	.short	0x0003
        /*0032*/ 	.short	0x0018
        /*0034*/ 	.byte	0x00, 0xf0, 0x11, 0x00


	//----- nvinfo : EIATTR_KPARAM_INFO
	.align		4
.L_191:
        /*0038*/ 	.byte	0x04, 0x17
        /*003a*/ 	.short	(.L_193 - .L_192)
.L_192:
        /*003c*/ 	.word	0x00000000
        /*0040*/ 	.short	0x0002
        /*0042*/ 	.short	0x0010
        /*0044*/ 	.byte	0x00, 0xf5, 0x21, 0x00


	//----- nvinfo : EIATTR_KPARAM_INFO
	.align		4
.L_193:
        /*0048*/ 	.byte	0x04, 0x17
        /*004a*/ 	.short	(.L_195 - .L_194)
.L_194:
        /*004c*/ 	.word	0x00000000
        /*0050*/ 	.short	0x0001
        /*0052*/ 	.short	0x0008
        /*0054*/ 	.byte	0x00, 0xf5, 0x21, 0x00


	//----- nvinfo : EIATTR_KPARAM_INFO
	.align		4
.L_195:
        /*0058*/ 	.byte	0x04, 0x17
        /*005a*/ 	.short	(.L_197 - .L_196)
.L_196:
        /*005c*/ 	.word	0x00000000
        /*0060*/ 	.short	0x0000
        /*0062*/ 	.short	0x0000
        /*0064*/ 	.byte	0x00, 0xf5, 0x21, 0x00


	//----- nvinfo : EIATTR_SPARSE_MMA_MASK
	.align		4
.L_197:
        /*0068*/ 	.byte	0x03, 0x50
        /*006a*/ 	.short	0x0000


	//----- nvinfo : EIATTR_MAXREG_COUNT
	.align		4
        /*006c*/ 	.byte	0x03, 0x1b
        /*006e*/ 	.short	0x00ff


	//----- nvinfo : EIATTR_MERCURY_ISA_VERSION
	.align		4
        /*0070*/ 	.byte	0x03, 0x5f
        /*0072*/ 	.short	0x0101


	//----- nvinfo : EIATTR_VRC_CTA_INIT_COUNT
	.align		4
        /*0074*/ 	.byte	0x02, 0x4a
	.zero		1
	.zero		1


	//----- nvinfo : EIATTR_EXIT_INSTR_OFFSETS
	.align		4
        /*0078*/ 	.byte	0x04, 0x1c
        /*007a*/ 	.short	(.L_199 - .L_198)


	//   ....[0]....
.L_198:
        /*007c*/ 	.word	0x00000070


	//   ....[1]....
        /*0080*/ 	.word	0x00000380


	//----- nvinfo : EIATTR_CRS_STACK_SIZE
	.align		4
.L_199:
        /*0084*/ 	.byte	0x04, 0x1e
        /*0086*/ 	.short	(.L_201 - .L_200)
.L_200:
        /*0088*/ 	.word	0x00000000


	//----- nvinfo : EIATTR_CBANK_PARAM_SIZE
	.align		4
.L_201:
        /*008c*/ 	.byte	0x03, 0x19
        /*008e*/ 	.short	0x0024


	//----- nvinfo : EIATTR_PARAM_CBANK
	.align		4
        /*0090*/ 	.byte	0x04, 0x0a
        /*0092*/ 	.short	(.L_203 - .L_202)
	.align		4
.L_202:
        /*0094*/ 	.word	index@(.nv.constant0.evolve_oscillators_kernel)
        /*0098*/ 	.short	0x0380
        /*009a*/ 	.short	0x0024


	//----- nvinfo : EIATTR_SW_WAR
	.align		4
.L_203:
        /*009c*/ 	.byte	0x04, 0x36
        /*009e*/ 	.short	(.L_205 - .L_204)
.L_204:
        /*00a0*/ 	.word	0x00000008
.L_205:


//--------------------- .nv.info.compute_coupling_forces_kernel --------------------------
	.section	.nv.info.compute_coupling_forces_kernel,"",@"SHT_CUDA_INFO"
	.sectionflags	@""
	.align	4


	//----- nvinfo : EIATTR_CUDA_API_VERSION
	.align		4
        /*0000*/ 	.byte	0x04, 0x37
        /*0002*/ 	.short	(.L_207 - .L_206)
.L_206:
        /*0004*/ 	.word	0x00000082


	//----- nvinfo : EIATTR_KPARAM_INFO
	.align		4
.L_207:
        /*0008*/ 	.byte	0x04, 0x17
        /*000a*/ 	.short	(.L_209 - .L_208)
.L_208:
        /*000c*/ 	.word	0x00000000
        /*0010*/ 	.short	0x0007
        /*0012*/ 	.short	0x0030
        /*0014*/ 	.byte	0x00, 0xf5, 0x21, 0x00


	//----- nvinfo : EIATTR_KPARAM_INFO
	.align		4
.L_209:
        /*0018*/ 	.byte	0x04, 0x17
        /*001a*/ 	.short	(.L_211 - .L_210)
.L_210:
        /*001c*/ 	.word	0x00000000
        /*0020*/ 	.short	0x0006
        /*0022*/ 	.short	0x0028
        /*0024*/ 	.byte	0x00, 0xf0, 0x11, 0x00


	//----- nvinfo : EIATTR_KPARAM_INFO
	.align		4
.L_211:
        /*0028*/ 	.byte	0x04, 0x17
        /*002a*/ 	.short	(.L_213 - .L_212)
.L_212:
        /*002c*/ 	.word	0x00000000
        /*0030*/ 	.short	0x0005
        /*0032*/ 	.short	0x0024
        /*0034*/ 	.byte	0x00, 0xf0, 0x11, 0x00


	//----- nvinfo : EIATTR_KPARAM_INFO
	.align		4
.L_213:
        /*0038*/ 	.byte	0x04, 0x17
        /*003a*/ 	.short	(.L_215 - .L_214)
.L_214:
        /*003c*/ 	.word	0x00000000
        /*0040*/ 	.short	0x0004
        /*0042*/ 	.short	0x0020
        /*0044*/ 	.byte	0x00, 0xf0, 0x11, 0x00


	//----- nvinfo : EIATTR_KPARAM_INFO
	.align		4
.L_215:
        /*0048*/ 	.byte	0x04, 0x17
        /*004a*/ 	.short	(.L_217 - .L_216)
.L_216:
        /*004c*/ 	.word	0x00000000
        /*0050*/ 	.short	0x0003
        /*0052*/ 	.short	0x0018
        /*0054*/ 	.byte	0x00, 0xf5, 0x21, 0x00


	//----- nvinfo : EIATTR_KPARAM_INFO
	.align		4
.L_217:
        /*0058*/ 	.byte	0x04, 0x17
        /*005a*/ 	.short	(.L_219 - .L_218)
.L_218:
        /*005c*/ 	.word	0x00000000
        /*0060*/ 	.short	0x0002
        /*0062*/ 	.short	0x0010
        /*0064*/ 	.byte	0x00, 0xf5, 0x21, 0x00


	//----- nvinfo : EIATTR_KPARAM_INFO
	.align		4
.L_219:
        /*0068*/ 	.byte	0x04, 0x17
        /*006a*/ 	.short	(.L_221 - .L_220)
.L_220:
        /*006c*/ 	.word	0x00000000
        /*0070*/ 	.short	0x0001
        /*0072*/ 	.short	0x0008
        /*0074*/ 	.byte	0x00, 0xf5, 0x21, 0x00


	//----- nvinfo : EIATTR_KPARAM_INFO
	.align		4
.L_221:
        /*0078*/ 	.byte	0x04, 0x17
        /*007a*/ 	.short	(.L_223 - .L_222)
.L_222:
        /*007c*/ 	.word	0x00000000
        /*0080*/ 	.short	0x0000
        /*0082*/ 	.short	0x0000
        /*0084*/ 	.byte	0x00, 0xf5, 0x21, 0x00


	//----- nvinfo : EIATTR_SPARSE_MMA_MASK
	.align		4
.L_223:
        /*0088*/ 	.byte	0x03, 0x50
        /*008a*/ 	.short	0x0000


	//----- nvinfo : EIATTR_MAXREG_COUNT
	.align		4
        /*008c*/ 	.byte	0x03, 0x1b
        /*008e*/ 	.short	0x00ff


	//----- nvinfo : EIATTR_MERCURY_ISA_VERSION
	.align		4
        /*0090*/ 	.byte	0x03, 0x5f
        /*0092*/ 	.short	0x0101


	//----- nvinfo : EIATTR_VRC_CTA_INIT_COUNT
	.align		4
        /*0094*/ 	.byte	0x02, 0x4a
	.zero		1
	.zero		1


	//----- nvinfo : EIATTR_EXIT_INSTR_OFFSETS
	.align		4
        /*0098*/ 	.byte	0x04, 0x1c
        /*009a*/ 	.short	(.L_225 - .L_224)


	//   ....[0]....
.L_224:
        /*009c*/ 	.word	0x00000070


	//   ....[1]....
        /*00a0*/ 	.word	0x00001290


	//----- nvinfo : EIATTR_CRS_STACK_SIZE
	.align		4
.L_225:
        /*00a4*/ 	.byte	0x04, 0x1e
        /*00a6*/ 	.short	(.L_227 - .L_226)
.L_226:
        /*00a8*/ 	.word	0x00000000


	//----- nvinfo : EIATTR_CBANK_PARAM_SIZE
	.align		4
.L_227:
        /*00ac*/ 	.byte	0x03, 0x19
        /*00ae*/ 	.short	0x0038


	//----- nvinfo : EIATTR_PARAM_CBANK
	.align		4
        /*00b0*/ 	.byte	0x04, 0x0a
        /*00b2*/ 	.short	(.L_229 - .L_228)
	.align		4
.L_228:
        /*00b4*/ 	.word	index@(.nv.constant0.compute_coupling_forces_kernel)
        /*00b8*/ 	.short	0x0380
        /*00ba*/ 	.short	0x0038


	//----- nvinfo : EIATTR_SW_WAR
	.align		4
.L_229:
        /*00bc*/ 	.byte	0x04, 0x36
        /*00be*/ 	.short	(.L_231 - .L_230)
.L_230:
        /*00c0*/ 	.word	0x00000008
.L_231:


//--------------------- .nv.info.initialize_oscillators_kernel --------------------------
	.section	.nv.info.initialize_oscillators_kernel,"",@"SHT_CUDA_INFO"
	.sectionflags	@""
	.align	4


	//----- nvinfo : EIATTR_CUDA_API_VERSION
	.align		4
        /*0000*/ 	.byte	0x04, 0x37
        /*0002*/ 	.short	(.L_233 - .L_232)
.L_232:
        /*0004*/ 	.word	0x00000082


	//----- nvinfo : EIATTR_KPARAM_INFO
	.align		4
.L_233:
        /*0008*/ 	.byte	0x04, 0x17
        /*000a*/ 	.short	(.L_235 - .L_234)
.L_234:
        /*000c*/ 	.word	0x00000000
        /*0010*/ 	.short	0x0004
        /*0012*/ 	.short	0x0020
        /*0014*/ 	.byte	0x00, 0xf0, 0x21, 0x00


	//----- nvinfo : EIATTR_KPARAM_INFO
	.align		4
.L_235:
        /*0018*/ 	.byte	0x04, 0x17
        /*001a*/ 	.short	(.L_237 - .L_236)
.L_236:
        /*001c*/ 	.word	0x00000000
        /*0020*/ 	.short	0x0003
        /*0022*/ 	.short	0x0018
        /*0024*/ 	.byte	0x00, 0xf0, 0x11, 0x00


	//----- nvinfo : EIATTR_KPARAM_INFO
	.align		4
.L_237:
        /*0028*/ 	.byte	0x04, 0x17
        /*002a*/ 	.short	(.L_239 - .L_238)
.L_238:
        /*002c*/ 	.word	0x00000000
        /*0030*/ 	.short	0x0002
        /*0032*/ 	.short	0x0010
        /*0034*/ 	.byte	0x00, 0xf5, 0x21, 0x00


	//----- nvinfo : EIATTR_KPARAM_INFO
	.align		4
.L_239:
        /*0038*/ 	.byte	0x04, 0x17
        /*003a*/ 	.short	(.L_241 - .L_240)
.L_240:
        /*003c*/ 	.word	0x00000000
        /*0040*/ 	.short	0x0001
        /*0042*/ 	.short	0x0008
        /*0044*/ 	.byte	0x00, 0xf5, 0x21, 0x00


	//----- nvinfo : EIATTR_KPARAM_INFO
	.align		4
.L_241:
        /*0048*/ 	.byte	0x04, 0x17
        /*004a*/ 	.short	(.L_243 - .L_242)
.L_242:
        /*004c*/ 	.word	0x00000000
        /*0050*/ 	.short	0x0000
        /*0052*/ 	.short	0x0000
        /*0054*/ 	.byte	0x00, 0xf5, 0x21, 0x00


	//----- nvinfo : EIATTR_SPARSE_MMA_MASK
	.align		4
.L_243:
        /*0058*/ 	.byte	0x03, 0x50
        /*005a*/ 	.short	0x0000


	//----- nvinfo : EIATTR_MAXREG_COUNT
	.align		4
        /*005c*/ 	.byte	0x03, 0x1b
        /*005e*/ 	.short	0x00ff


	//----- nvinfo : EIATTR_MERCURY_ISA_VERSION
	.align		4
        /*0060*/ 	.byte	0x03, 0x5f
        /*0062*/ 	.short	0x0101


	//----- nvinfo : EIATTR_VRC_CTA_INIT_COUNT
	.align		4
        /*0064*/ 	.byte	0x02, 0x4a
	.zero		1
	.zero		1


	//----- nvinfo : EIATTR_EXIT_INSTR_OFFSETS
	.align		4
        /*0068*/ 	.byte	0x04, 0x1c
        /*006a*/ 	.short	(.L_245 - .L_244)


	//   ....[0]....
.L_244:
        /*006c*/ 	.word	0x00000080


	//   ....[1]....
        /*0070*/ 	.word	0x000037b0


	//----- nvinfo : EIATTR_CRS_STACK_SIZE
	.align		4
.L_245:
        /*0074*/ 	.byte	0x04, 0x1e
        /*0076*/ 	.short	(.L_247 - .L_246)
.L_246:
        /*0078*/ 	.word	0x00000000


	//----- nvinfo : EIATTR_CBANK_PARAM_SIZE
	.align		4
.L_247:
        /*007c*/ 	.byte	0x03, 0x19
        /*007e*/ 	.short	0x0028


	//----- nvinfo : EIATTR_PARAM_CBANK
	.align		4
        /*0080*/ 	.byte	0x04, 0x0a
        /*0082*/ 	.short	(.L_249 - .L_248)
	.align		4
.L_248:
        /*0084*/ 	.word	index@(.nv.constant0.initialize_oscillators_kernel)
        /*0088*/ 	.short	0x0380
        /*008a*/ 	.short	0x0028


	//----- nvinfo : EIATTR_SW_WAR
	.align		4
.L_249:
        /*008c*/ 	.byte	0x04, 0x36
        /*008e*/ 	.short	(.L_251 - .L_250)
.L_250:
        /*0090*/ 	.word	0x00000008
.L_251:


//--------------------- .nv.callgraph             --------------------------
	.section	.nv.callgraph,"",@"SHT_CUDA_CALLGRAPH"
	.align	4
	.sectionentsize	8
	.align		4
        /*0000*/ 	.word	0x00000000
	.align		4
        /*0004*/ 	.word	0xffffffff
	.align		4
        /*0008*/ 	.word	0x00000000
	.align		4
        /*000c*/ 	.word	0xfffffffe
	.align		4
        /*0010*/ 	.word	0x00000000
	.align		4
        /*0014*/ 	.word	0xfffffffd
	.align		4
        /*0018*/ 	.word	0x00000000
	.align		4
        /*001c*/ 	.word	0xfffffffc


//--------------------- .nv.constant4             --------------------------
	.section	.nv.constant4,"a",@progbits
	.align	8
	.align		8
.nv.constant4:
        /*0000*/ 	.dword	precalc_xorwow_matrix
	.align		8
        /*0008*/ 	.dword	precalc_xorwow_offset_matrix
	.align		8
        /*0010*/ 	.dword	mrg32k3aM1
	.align		8
        /*0018*/ 	.dword	mrg32k3aM2
	.align		8
        /*0020*/ 	.dword	mrg32k3aM1SubSeq
	.align		8
        /*0028*/ 	.dword	mrg32k3aM2SubSeq
	.align		8
        /*0030*/ 	.dword	mrg32k3aM1Seq
	.align		8
        /*0038*/ 	.dword	mrg32k3aM2Seq
	.align		8
        /*0040*/ 	.dword	__cudart_i2opi_f
	.align		8
        /*0048*/ 	.dword	__cudart_i2opi_d
	.align		8
        /*0050*/ 	.dword	__cudart_sin_cos_coeffs


//--------------------- .nv.constant3             --------------------------
	.section	.nv.constant3,"a",@progbits
	.align	8
.nv.constant3:
	.type		__cr_lgamma_table,@object
	.size		__cr_lgamma_table,(.L_8 - __cr_lgamma_table)
__cr_lgamma_table:
        /*0000*/ 	.byte	0x00, 0x00, 0x00, 0x00, 0x00, 0x00, 0x00, 0x00, 0x00, 0x00, 0x00, 0x00, 0x00, 0x00, 0x00, 0x00
        /*0010*/ 	.byte	0xef, 0x39, 0xfa, 0xfe, 0x42, 0x2e, 0xe6, 0x3f, 0x02, 0x20, 0x2a, 0xfa, 0x0b, 0xab, 0xfc, 0x3f
        /*0020*/ 	.byte	0xf9, 0x2c, 0x92, 0x7c, 0xa7, 0x6c, 0x09, 0x40, 0xc9, 0x79, 0x44, 0x3c, 0x64, 0x26, 0x13, 0x40
        /*0030*/ 	.byte	0xca, 0x01, 0xcf, 0x3a, 0x27, 0x51, 0x1a, 0x40, 0x30, 0xcc, 0x2d, 0xf3, 0xe1, 0x0c, 0x21, 0x40
        /*0040*/ 	.byte	0x0d, 0xb7, 0xfc, 0x82, 0x8e, 0x35, 0x25, 0x40
.L_8:


//--------------------- .text.compute_conflicts_kernel --------------------------
	.section	.text.compute_conflicts_kernel,"ax",@progbits
	.align	128
        .global         compute_conflicts_kernel
        .type           compute_conflicts_kernel,@function
        .size           compute_conflicts_kernel,(.L_x_116 - compute_conflicts_kernel)
        .other          compute_conflicts_kernel,@"STO_CUDA_ENTRY STV_DEFAULT"
compute_conflicts_kernel:
.text.compute_conflicts_kernel:
[----:B------:R-:W-:Y:S01]  /*0000*/  LDC R1, c[0x0][0x37c] ;  /* 0x0000df00ff017b82 */ /* 0x000fe20000000800 */
[----:B------:R-:W0:Y:S07]  /*0010*/  S2R R3, SR_TID.X ;  /* 0x0000000000037919 */ /* 0x000e2e0000002100 */
[----:B------:R-:W0:Y:S01]  /*0020*/  S2UR UR4, SR_CTAID.X ;  /* 0x00000000000479c3 */ /* 0x000e220000002500 */
[----:B------:R-:W1:Y:S07]  /*0030*/  LDCU UR5, c[0x0][0x39c] ;  /* 0x00007380ff0577ac */ /* 0x000e6e0008000800 */
[----:B------:R-:W0:Y:S02]  /*0040*/  LDC R0, c[0x0][0x360] ;  /* 0x0000d800ff007b82 */ /* 0x000e240000000800 */
[----:B0-----:R-:W-:-:S05]  /*0050*/  IMAD R0, R0, UR4, R3 ;  /* 0x0000000400007c24 */ /* 0x001fca000f8e0203 */
[----:B-1----:R-:W-:-:S13]  /*0060*/  ISETP.GE.AND P0, PT, R0, UR5, PT ;  /* 0x0000000500007c0c */ /* 0x002fda000bf06270 */
[----:B------:R-:W-:Y:S05]  /*0070*/  @P0 EXIT ;  /* 0x000000000000094d */ /* 0x000fea0003800000 */
[----:B------:R-:W0:Y:S01]  /*0080*/  LDCU UR4, c[0x0][0x398] ;  /* 0x00007300ff0477ac */ /* 0x000e220008000800 */
[----:B------:R-:W-:Y:S01]  /*0090*/  IMAD.MOV.U32 R3, RZ, RZ, RZ ;  /* 0x000000ffff037224 */ /* 0x000fe200078e00ff */
[----:B------:R-:W1:Y:S01]  /*00a0*/  LDCU.64 UR14, c[0x0][0x358] ;  /* 0x00006b00ff0e77ac */ /* 0x000e620008000a00 */
[----:B0-----:R-:W-:-:S09]  /*00b0*/  UISETP.GE.AND UP0, UPT, UR4, 0x1, UPT ;  /* 0x000000010400788c */ /* 0x001fd2000bf06270 */
[----:B-1----:R-:W-:Y:S05]  /*00c0*/  BRA.U !UP0, `(.L_x_0) ;  /* 0x0000000d08d07547 */ /* 0x002fea000b800000 */
[----:B------:R-:W-:Y:S01]  /*00d0*/  UISETP.GE.U32.AND UP1, UPT, UR4, 0x8, UPT ;  /* 0x000000080400788c */ /* 0x000fe2000bf26070 */
[----:B------:R-:W-:Y:S01]  /*00e0*/  CS2R R2, SRZ ;  /* 0x0000000000027805 */ /* 0x000fe2000001ff00 */
[----:B------:R-:W-:-:S04]  /*00f0*/  ULOP3.LUT UR12, UR4, 0x7, URZ, 0xc0, !UPT ;  /* 0x00000007040c7892 */ /* 0x000fc8000f8ec0ff */
[----:B------:R-:W-:-:S03]  /*0100*/  UISETP.NE.AND UP0, UPT, UR12, URZ, UPT ;  /* 0x000000ff0c00728c */ /* 0x000fc6000bf05270 */
[----:B------:R-:W-:Y:S08]  /*0110*/  BRA.U !UP1, `(.L_x_1) ;  /* 0x0000000509e47547 */ /* 0x000ff0000b800000 */
[----:B------:R-:W0:Y:S01]  /*0120*/  LDCU.64 UR8, c[0x0][0x388] ;  /* 0x00007100ff0877ac */ /* 0x000e220008000a00 */
[----:B------:R-:W-:Y:S01]  /*0130*/  IMAD.MOV.U32 R3, RZ, RZ, RZ ;  /* 0x000000ffff037224 */ /* 0x000fe200078e00ff */
[----:B------:R-:W1:Y:S01]  /*0140*/  LDCU.64 UR10, c[0x0][0x390] ;  /* 0x00007200ff0a77ac */ /* 0x000e620008000a00 */
[----:B------:R-:W-:-:S06]  /*0150*/  ULOP3.LUT UR4, UR4, 0x7ffffff8, URZ, 0xc0, !UPT ;  /* 0x7ffffff804047892 */ /* 0x000fcc000f8ec0ff */
[----:B------:R-:W-:Y:S01]  /*0160*/  IMAD.U32 R2, RZ, RZ, UR4 ;  /* 0x00000004ff027e24 */ /* 0x000fe2000f8e00ff */
[----:B0-----:R-:W-:Y:S02]  /*0170*/  UIADD3 UR7, UP1, UPT, UR8, 0x10, URZ ;  /* 0x0000001008077890 */ /* 0x001fe4000ff3e0ff */
[----:B-1----:R-:W-:Y:S02]  /*0180*/  UIADD3 UR5, UP2, UPT, UR10, 0x10, URZ ;  /* 0x000000100a057890 */ /* 0x002fe4000ff5e0ff */
[----:B------:R-:W-:Y:S02]  /*0190*/  UIADD3.X UR8, UPT, UPT, URZ, UR9, URZ, UP1, !UPT ;  /* 0x00000009ff087290 */ /* 0x000fe40008ffe4ff */
[----:B------:R-:W-:Y:S01]  /*01a0*/  IMAD.U32 R12, RZ, RZ, UR7 ;  /* 0x00000007ff0c7e24 */ /* 0x000fe2000f8e00ff */
[----:B------:R-:W-:Y:S01]  /*01b0*/  UIADD3.X UR6, UPT, UPT, URZ, UR11, URZ, UP2, !UPT ;  /* 0x0000000bff067290 */ /* 0x000fe200097fe4ff */
[----:B------:R-:W-:Y:S01]  /*01c0*/  IMAD.U32 R10, RZ, RZ, UR5 ;  /* 0x00000005ff0a7e24 */ /* 0x000fe2000f8e00ff */
[----:B------:R-:W-:Y:S01]  /*01d0*/  UIADD3 UR9, UPT, UPT, -UR4, URZ, URZ ;  /* 0x000000ff04097290 */ /* 0x000fe2000fffe1ff */
[----:B------:R-:W-:-:S03]  /*01e0*/  IMAD.U32 R13, RZ, RZ, UR8 ;  /* 0x00000008ff0d7e24 */ /* 0x000fc6000f8e00ff */
[----:B------:R-:W-:-:S08]  /*01f0*/  IMAD.U32 R11, RZ, RZ, UR6 ;  /* 0x00000006ff0b7e24 */ /* 0x000fd0000f8e00ff */
.L_x_2:
[----:B------:R-:W2:Y:S04]  /*0200*/  LDG.E R19, desc[UR14][R10.64+-0xc] ;  /* 0xfffff40e0a137981 */ /* 0x000ea8000c1e1900 */
[----:B------:R-:W3:Y:S04]  /*0210*/  LDG.E R17, desc[UR14][R10.64+-0x10] ;  /* 0xfffff00e0a117981 */ /* 0x000ee8000c1e1900 */
[----:B------:R-:W4:Y:S04]  /*0220*/  LDG.E R23, desc[UR14][R12.64+-0xc] ;  /* 0xfffff40e0c177981 */ /* 0x000f28000c1e1900 */
[----:B------:R-:W5:Y:S04]  /*0230*/  LDG.E R5, desc[UR14][R12.64+-0x10] ;  /* 0xfffff00e0c057981 */ /* 0x000f68000c1e1900 */
[----:B------:R-:W5:Y:S04]  /*0240*/  LDG.E R27, desc[UR14][R10.64+-0x8] ;  /* 0xfffff80e0a1b7981 */ /* 0x000f68000c1e1900 */
[----:B------:R-:W5:Y:S04]  /*0250*/  LDG.E R7, desc[UR14][R12.64+-0x8] ;  /* 0xfffff80e0c077981 */ /* 0x000f68000c1e1900 */
[----:B------:R-:W5:Y:S04]  /*0260*/  LDG.E R20, desc[UR14][R10.64+-0x4] ;  /* 0xfffffc0e0a147981 */ /* 0x000f68000c1e1900 */
[----:B------:R-:W5:Y:S04]  /*0270*/  LDG.E R9, desc[UR14][R12.64+-0x4] ;  /* 0xfffffc0e0c097981 */ /* 0x000f68000c1e1900 */
[----:B------:R-:W5:Y:S04]  /*0280*/  LDG.E R18, desc[UR14][R12.64] ;  /* 0x0000000e0c127981 */ /* 0x000f68000c1e1900 */
[----:B------:R-:W5:Y:S04]  /*0290*/  LDG.E R16, desc[UR14][R12.64+0x4] ;  /* 0x0000040e0c107981 */ /* 0x000f68000c1e1900 */
[----:B------:R-:W5:Y:S04]  /*02a0*/  LDG.E R29, desc[UR14][R10.64+0x8] ;  /* 0x0000080e0a1d7981 */ /* 0x000f68000c1e1900 */
[----:B------:R-:W5:Y:S01]  /*02b0*/  LDG.E R21, desc[UR14][R12.64+0xc] ;  /* 0x00000c0e0c157981 */ /* 0x000f62000c1e1900 */
[----:B--2---:R-:W-:-:S02]  /*02c0*/  ISETP.NE.AND P3, PT, R19, R0, PT ;  /* 0x000000001300720c */ /* 0x004fc40003f65270 */
[-C--:B---3--:R-:W-:Y:S02]  /*02d0*/  ISETP.NE.AND P4, PT, R17, R0.reuse, PT ;  /* 0x000000001100720c */ /* 0x088fe40003f85270 */
[-C--:B----4-:R-:W-:Y:S02]  /*02e0*/  ISETP.NE.AND P3, PT, R23, R0.reuse, P3 ;  /* 0x000000001700720c */ /* 0x090fe40001f65270 */
[----:B-----5:R-:W-:-:S11]  /*02f0*/  ISETP.NE.AND P4, PT, R5, R0, P4 ;  /* 0x000000000500720c */ /* 0x020fd60002785270 */
[----:B------:R-:W0:Y:S08]  /*0300*/  @!P3 LDC.64 R24, c[0x0][0x380] ;  /* 0x0000e000ff18bb82 */ /* 0x000e300000000a00 */
[----:B------:R-:W1:Y:S01]  /*0310*/  @!P4 LDC.64 R14, c[0x0][0x380] ;  /* 0x0000e000ff0ecb82 */ /* 0x000e620000000a00 */
[----:B0-----:R-:W-:-:S04]  /*0320*/  @!P3 IMAD.WIDE.U32 R22, R23, 0x4, R24 ;  /* 0x000000041716b825 */ /* 0x001fc800078e0018 */
[----:B------:R-:W-:Y:S01]  /*0330*/  @!P3 IMAD.WIDE.U32 R24, R19, 0x4, R24 ;  /* 0x000000041318b825 */ /* 0x000fe200078e0018 */
[----:B------:R0:W2:Y:S03]  /*0340*/  @!P3 LDG.E R6, desc[UR14][R22.64] ;  /* 0x0000000e1606b981 */ /* 0x0000a6000c1e1900 */
[--C-:B-1----:R-:W-:Y:S01]  /*0350*/  @!P4 IMAD.WIDE.U32 R4, R5, 0x4, R14.reuse ;  /* 0x000000040504c825 */ /* 0x102fe200078e000e */
[----:B------:R-:W3:Y:S03]  /*0360*/  LDG.E R19, desc[UR14][R10.64+0x4] ;  /* 0x0000040e0a137981 */ /* 0x000ee6000c1e1900 */
[----:B------:R-:W-:Y:S01]  /*0370*/  @!P4 IMAD.WIDE.U32 R14, R17, 0x4, R14 ;  /* 0x00000004110ec825 */ /* 0x000fe200078e000e */
[----:B------:R-:W2:Y:S04]  /*0380*/  @!P3 LDG.E R24, desc[UR14][R24.64] ;  /* 0x0000000e1818b981 */ /* 0x000ea8000c1e1900 */
[----:B------:R-:W4:Y:S04]  /*0390*/  @!P4 LDG.E R4, desc[UR14][R4.64] ;  /* 0x0000000e0404c981 */ /* 0x000f28000c1e1900 */
[----:B------:R-:W4:Y:S04]  /*03a0*/  @!P4 LDG.E R15, desc[UR14][R14.64] ;  /* 0x0000000e0e0fc981 */ /* 0x000f28000c1e1900 */
[----:B------:R-:W5:Y:S04]  /*03b0*/  LDG.E R25, desc[UR14][R10.64] ;  /* 0x0000000e0a197981 */ /* 0x000f68000c1e1900 */
[----:B------:R-:W2:Y:S04]  /*03c0*/  LDG.E R5, desc[UR14][R10.64+0xc] ;  /* 0x00000c0e0a057981 */ /* 0x000ea8000c1e1900 */
[----:B------:R-:W2:Y:S01]  /*03d0*/  LDG.E R17, desc[UR14][R12.64+0x8] ;  /* 0x0000080e0c117981 */ /* 0x000ea2000c1e1900 */
[----:B------:R-:W-:-:S04]  /*03e0*/  ISETP.NE.AND P0, PT, R27, R0, PT ;  /* 0x000000001b00720c */ /* 0x000fc80003f05270 */
[-C--:B------:R-:W-:Y:S02]  /*03f0*/  ISETP.NE.AND P0, PT, R7, R0.reuse, P0 ;  /* 0x000000000700720c */ /* 0x080fe40000705270 */
[----:B------:R-:W-:-:S04]  /*0400*/  ISETP.NE.AND P2, PT, R20, R0, PT ;  /* 0x000000001400720c */ /* 0x000fc80003f45270 */
[----:B------:R-:W-:-:S07]  /*0410*/  ISETP.NE.AND P2, PT, R9, R0, P2 ;  /* 0x000000000900720c */ /* 0x000fce0001745270 */
[----:B0-----:R-:W0:Y:S01]  /*0420*/  @!P0 LDC.64 R22, c[0x0][0x380] ;  /* 0x0000e000ff168b82 */ /* 0x001e220000000a00 */
[----:B----4-:R-:W-:Y:S02]  /*0430*/  @!P4 ISETP.NE.AND P6, PT, R4, R15, PT ;  /* 0x0000000f0400c20c */ /* 0x010fe40003fc5270 */
[----:B-----5:R-:W-:Y:S01]  /*0440*/  ISETP.NE.AND P1, PT, R25, R0, PT ;  /* 0x000000001900720c */ /* 0x020fe20003f25270 */
[----:B------:R-:W-:Y:S01]  /*0450*/  IMAD.MOV.U32 R4, RZ, RZ, RZ ;  /* 0x000000ffff047224 */ /* 0x000fe200078e00ff */
[----:B------:R-:W-:-:S03]  /*0460*/  @!P4 SEL R4, RZ, 0x1, P6 ;  /* 0x00000001ff04c807 */ /* 0x000fc60003000000 */
[----:B------:R-:W1:Y:S01]  /*0470*/  @!P2 LDC.64 R14, c[0x0][0x380] ;  /* 0x0000e000ff0eab82 */ /* 0x000e620000000a00 */
[-C--:B------:R-:W-:Y:S02]  /*0480*/  ISETP.NE.AND P1, PT, R18, R0.reuse, P1 ;  /* 0x000000001200720c */ /* 0x080fe40000f25270 */
[----:B---3--:R-:W-:-:S04]  /*0490*/  ISETP.NE.AND P4, PT, R19, R0, PT ;  /* 0x000000001300720c */ /* 0x008fc80003f85270 */
[----:B------:R-:W-:Y:S02]  /*04a0*/  ISETP.NE.AND P4, PT, R16, R0, P4 ;  /* 0x000000001000720c */ /* 0x000fe40002785270 */
[----:B--2---:R-:W-:Y:S01]  /*04b0*/  @!P3 ISETP.NE.AND P5, PT, R6, R24, PT ;  /* 0x000000180600b20c */ /* 0x004fe20003fa5270 */
[----:B0-----:R-:W-:-:S04]  /*04c0*/  @!P0 IMAD.WIDE.U32 R6, R7, 0x4, R22 ;  /* 0x0000000407068825 */ /* 0x001fc800078e0016 */
[----:B------:R-:W-:Y:S02]  /*04d0*/  @!P0 IMAD.WIDE.U32 R22, R27, 0x4, R22 ;  /* 0x000000041b168825 */ /* 0x000fe400078e0016 */
[----:B------:R-:W0:Y:S01]  /*04e0*/  @!P1 LDC.64 R26, c[0x0][0x380] ;  /* 0x0000e000ff1a9b82 */ /* 0x000e220000000a00 */
[----:B------:R-:W2:Y:S04]  /*04f0*/  @!P0 LDG.E R6, desc[UR14][R6.64] ;  /* 0x0000000e06068981 */ /* 0x000ea8000c1e1900 */
[----:B------:R3:W2:Y:S03]  /*0500*/  @!P0 LDG.E R7, desc[UR14][R22.64] ;  /* 0x0000000e16078981 */ /* 0x0006a6000c1e1900 */
[----:B---3--:R-:W3:Y:S01]  /*0510*/  @!P4 LDC.64 R22, c[0x0][0x380] ;  /* 0x0000e000ff16cb82 */ /* 0x008ee20000000a00 */
[----:B-1----:R-:W-:Y:S01]  /*0520*/  @!P2 IMAD.WIDE.U32 R8, R9, 0x4, R14 ;  /* 0x000000040908a825 */ /* 0x002fe200078e000e */
[----:B------:R-:W-:-:S03]  /*0530*/  ISETP.NE.AND P6, PT, R29, R0, PT ;  /* 0x000000001d00720c */ /* 0x000fc60003fc5270 */
[----:B------:R-:W-:Y:S01]  /*0540*/  IMAD.MOV.U32 R24, RZ, RZ, RZ ;  /* 0x000000ffff187224 */ /* 0x000fe200078e00ff */
[----:B------:R-:W-:Y:S01]  /*0550*/  @!P3 SEL R24, RZ, 0x1, P5 ;  /* 0x00000001ff18b807 */ /* 0x000fe20002800000 */
[----:B------:R-:W-:Y:S01]  /*0560*/  @!P2 IMAD.WIDE.U32 R14, R20, 0x4, R14 ;  /* 0x00000004140ea825 */ /* 0x000fe200078e000e */
[-C--:B------:R-:W-:Y:S01]  /*0570*/  ISETP.NE.AND P3, PT, R5, R0.reuse, PT ;  /* 0x000000000500720c */ /* 0x080fe20003f65270 */
[----:B------:R-:W4:Y:S01]  /*0580*/  @!P2 LDG.E R8, desc[UR14][R8.64] ;  /* 0x0000000e0808a981 */ /* 0x000f22000c1e1900 */
[-C--:B------:R-:W-:Y:S02]  /*0590*/  ISETP.NE.AND P6, PT, R17, R0.reuse, P6 ;  /* 0x000000001100720c */ /* 0x080fe400037c5270 */
[----:B------:R-:W-:Y:S01]  /*05a0*/  ISETP.NE.AND P3, PT, R21, R0, P3 ;  /* 0x000000001500720c */ /* 0x000fe20001f65270 */
[----:B------:R0:W4:Y:S02]  /*05b0*/  @!P2 LDG.E R9, desc[UR14][R14.64] ;  /* 0x0000000e0e09a981 */ /* 0x000124000c1e1900 */
[----:B0-----:R-:W-:-:S04]  /*05c0*/  @!P1 IMAD.WIDE.U32 R14, R18, 0x4, R26 ;  /* 0x00000004120e9825 */ /* 0x001fc800078e001a */
[----:B------:R-:W-:Y:S02]  /*05d0*/  @!P1 IMAD.WIDE.U32 R26, R25, 0x4, R26 ;  /* 0x00000004191a9825 */ /* 0x000fe400078e001a */
[----:B------:R3:W5:Y:S04]  /*05e0*/  @!P1 LDG.E R25, desc[UR14][R14.64] ;  /* 0x0000000e0e199981 */ /* 0x000768000c1e1900 */
[----:B------:R-:W5:Y:S01]  /*05f0*/  @!P1 LDG.E R26, desc[UR14][R26.64] ;  /* 0x0000000e1a1a9981 */ /* 0x000f62000c1e1900 */
[----:B---3--:R-:W-:-:S04]  /*0600*/  @!P4 IMAD.WIDE.U32 R14, R16, 0x4, R22 ;  /* 0x00000004100ec825 */ /* 0x008fc800078e0016 */
[----:B------:R-:W-:Y:S01]  /*0610*/  @!P4 IMAD.WIDE.U32 R22, R19, 0x4, R22 ;  /* 0x000000041316c825 */ /* 0x000fe200078e0016 */
[----:B------:R0:W3:Y:S01]  /*0620*/  @!P4 LDG.E R27, desc[UR14][R14.64] ;  /* 0x0000000e0e1bc981 */ /* 0x0000e2000c1e1900 */
[----:B------:R-:W1:Y:S04]  /*0630*/  @!P6 LDC.64 R18, c[0x0][0x380] ;  /* 0x0000e000ff12eb82 */ /* 0x000e680000000a00 */
[----:B------:R-:W3:Y:S04]  /*0640*/  @!P4 LDG.E R22, desc[UR14][R22.64] ;  /* 0x0000000e1616c981 */ /* 0x000ee8000c1e1900 */
[----:B0-----:R-:W0:Y:S01]  /*0650*/  @!P3 LDC.64 R14, c[0x0][0x380] ;  /* 0x0000e000ff0ebb82 */ /* 0x001e220000000a00 */
[----:B-1----:R-:W-:-:S04]  /*0660*/  @!P6 IMAD.WIDE.U32 R16, R17, 0x4, R18 ;  /* 0x000000041110e825 */ /* 0x002fc800078e0012 */
[----:B------:R-:W-:Y:S02]  /*0670*/  @!P6 IMAD.WIDE.U32 R18, R29, 0x4, R18 ;  /* 0x000000041d12e825 */ /* 0x000fe400078e0012 */
[----:B------:R-:W3:Y:S02]  /*0680*/  @!P6 LDG.E R16, desc[UR14][R16.64] ;  /* 0x0000000e1010e981 */ /* 0x000ee4000c1e1900 */
[--C-:B0-----:R-:W-:Y:S02]  /*0690*/  @!P3 IMAD.WIDE.U32 R20, R21, 0x4, R14.reuse ;  /* 0x000000041514b825 */ /* 0x101fe400078e000e */
[----:B------:R-:W3:Y:S02]  /*06a0*/  @!P6 LDG.E R19, desc[UR14][R18.64] ;  /* 0x0000000e1213e981 */ /* 0x000ee4000c1e1900 */
[----:B------:R-:W-:Y:S02]  /*06b0*/  @!P3 IMAD.WIDE.U32 R28, R5, 0x4, R14 ;  /* 0x00000004051cb825 */ /* 0x000fe400078e000e */
[----:B------:R-:W3:Y:S04]  /*06c0*/  @!P3 LDG.E R20, desc[UR14][R20.64] ;  /* 0x0000000e1414b981 */ /* 0x000ee8000c1e1900 */
[----:B------:R-:W3:Y:S01]  /*06d0*/  @!P3 LDG.E R29, desc[UR14][R28.64] ;  /* 0x0000000e1c1db981 */ /* 0x000ee2000c1e1900 */
[----:B------:R-:W-:Y:S01]  /*06e0*/  IMAD.MOV.U32 R5, RZ, RZ, RZ ;  /* 0x000000ffff057224 */ /* 0x000fe200078e00ff */
[----:B------:R-:W-:Y:S01]  /*06f0*/  UIADD3 UR9, UPT, UPT, UR9, 0x8, URZ ;  /* 0x0000000809097890 */ /* 0x000fe2000fffe0ff */
[----:B------:R-:W-:Y:S01]  /*0700*/  IADD3 R24, PT, PT, R24, R4, R3 ;  /* 0x0000000418187210 */ /* 0x000fe20007ffe003 */
[----:B------:R-:W-:-:S02]  /*0710*/  IMAD.MOV.U32 R3, RZ, RZ, RZ ;  /* 0x000000ffff037224 */ /* 0x000fc400078e00ff */
[----:B------:R-:W-:Y:S01]  /*0720*/  IMAD.MOV.U32 R4, RZ, RZ, RZ ;  /* 0x000000ffff047224 */ /* 0x000fe200078e00ff */
[----:B------:R-:W-:Y:S01]  /*0730*/  UISETP.NE.AND UP1, UPT, UR9, URZ, UPT ;  /* 0x000000ff0900728c */ /* 0x000fe2000bf25270 */
[----:B--2---:R-:W-:-:S04]  /*0740*/  @!P0 ISETP.NE.AND P5, PT, R6, R7, PT ;  /* 0x000000070600820c */ /* 0x004fc80003fa5270 */
[----:B------:R-:W-:Y:S01]  /*0750*/  @!P0 SEL R5, RZ, 0x1, P5 ;  /* 0x00000001ff058807 */ /* 0x000fe20002800000 */
[----:B------:R-:W-:Y:S01]  /*0760*/  IMAD.MOV.U32 R6, RZ, RZ, RZ ;  /* 0x000000ffff067224 */ /* 0x000fe200078e00ff */
[----:B----4-:R-:W-:-:S04]  /*0770*/  @!P2 ISETP.NE.AND P5, PT, R8, R9, PT ;  /* 0x000000090800a20c */ /* 0x010fc80003fa5270 */
[----:B------:R-:W-:-:S04]  /*0780*/  @!P2 SEL R6, RZ, 0x1, P5 ;  /* 0x00000001ff06a807 */ /* 0x000fc80002800000 */
[----:B------:R-:W-:Y:S02]  /*0790*/  IADD3 R5, PT, PT, R6, R5, R24 ;  /* 0x0000000506057210 */ /* 0x000fe40007ffe018 */
[----:B-----5:R-:W-:-:S04]  /*07a0*/  @!P1 ISETP.NE.AND P0, PT, R25, R26, PT ;  /* 0x0000001a1900920c */ /* 0x020fc80003f05270 */
[----:B------:R-:W-:Y:S02]  /*07b0*/  @!P1 SEL R3, RZ, 0x1, P0 ;  /* 0x00000001ff039807 */ /* 0x000fe40000000000 */
[----:B---3--:R-:W-:-:S04]  /*07c0*/  @!P4 ISETP.NE.AND P2, PT, R27, R22, PT ;  /* 0x000000161b00c20c */ /* 0x008fc80003f45270 */
[----:B------:R-:W-:Y:S02]  /*07d0*/  @!P4 SEL R4, RZ, 0x1, P2 ;  /* 0x00000001ff04c807 */ /* 0x000fe40001000000 */
[----:B------:R-:W-:Y:S02]  /*07e0*/  IADD3 R12, P2, PT, R12, 0x20, RZ ;  /* 0x000000200c0c7810 */ /* 0x000fe40007f5e0ff */
[----:B------:R-:W-:Y:S01]  /*07f0*/  IADD3 R5, PT, PT, R4, R3, R5 ;  /* 0x0000000304057210 */ /* 0x000fe20007ffe005 */
[----:B------:R-:W-:Y:S01]  /*0800*/  IMAD.MOV.U32 R3, RZ, RZ, RZ ;  /* 0x000000ffff037224 */ /* 0x000fe200078e00ff */
[----:B------:R-:W-:Y:S01]  /*0810*/  IADD3 R10, P4, PT, R10, 0x20, RZ ;  /* 0x000000200a0a7810 */ /* 0x000fe20007f9e0ff */
[----:B------:R-:W-:Y:S02]  /*0820*/  IMAD.MOV.U32 R4, RZ, RZ, RZ ;  /* 0x000000ffff047224 */ /* 0x000fe400078e00ff */
[----:B------:R-:W-:Y:S02]  /*0830*/  IMAD.X R13, RZ, RZ, R13, P2 ;  /* 0x000000ffff0d7224 */ /* 0x000fe400010e060d */
[----:B------:R-:W-:Y:S01]  /*0840*/  IMAD.X R11, RZ, RZ, R11, P4 ;  /* 0x000000ffff0b7224 */ /* 0x000fe200020e060b */
[----:B------:R-:W-:-:S04]  /*0850*/  @!P6 ISETP.NE.AND P0, PT, R16, R19, PT ;  /* 0x000000131000e20c */ /* 0x000fc80003f05270 */
[----:B------:R-:W-:Y:S02]  /*0860*/  @!P6 SEL R3, RZ, 0x1, P0 ;  /* 0x00000001ff03e807 */ /* 0x000fe40000000000 */
[----:B------:R-:W-:-:S04]  /*0870*/  @!P3 ISETP.NE.AND P1, PT, R20, R29, PT ;  /* 0x0000001d1400b20c */ /* 0x000fc80003f25270 */
[----:B------:R-:W-:-:S04]  /*0880*/  @!P3 SEL R4, RZ, 0x1, P1 ;  /* 0x00000001ff04b807 */ /* 0x000fc80000800000 */
[----:B------:R-:W-:Y:S01]  /*0890*/  IADD3 R3, PT, PT, R4, R3, R5 ;  /* 0x0000000304037210 */ /* 0x000fe20007ffe005 */
[----:B------:R-:W-:Y:S06]  /*08a0*/  BRA.U UP1, `(.L_x_2) ;  /* 0xfffffff901547547 */ /* 0x000fec000b83ffff */
.L_x_1:
[----:B------:R-:W-:Y:S05]  /*08b0*/  BRA.U !UP0, `(.L_x_0) ;  /* 0x0000000508d47547 */ /* 0x000fea000b800000 */
[----:B------:R-:W0:Y:S01]  /*08c0*/  LDCU UR4, c[0x0][0x398] ;  /* 0x00007300ff0477ac */ /* 0x000e220008000800 */
[----:B------:R-:W-:Y:S02]  /*08d0*/  UISETP.GE.U32.AND UP0, UPT, UR12, 0x4, UPT ;  /* 0x000000040c00788c */ /* 0x000fe4000bf06070 */
[----:B0-----:R-:W-:-:S04]  /*08e0*/  ULOP3.LUT UR5, UR4, 0x3, URZ, 0xc0, !UPT ;  /* 0x0000000304057892 */ /* 0x001fc8000f8ec0ff */
[----:B------:R-:W-:-:S03]  /*08f0*/  UISETP.NE.AND UP1, UPT, UR5, URZ, UPT ;  /* 0x000000ff0500728c */ /* 0x000fc6000bf25270 */
[----:B------:R-:W-:Y:S08]  /*0900*/  BRA.U !UP0, `(.L_x_3) ;  /* 0x0000000108e07547 */ /* 0x000ff0000b800000 */
[----:B------:R-:W0:Y:S08]  /*0910*/  LDC.64 R6, c[0x0][0x390] ;  /* 0x0000e400ff067b82 */ /* 0x000e300000000a00 */
[----:B------:R-:W1:Y:S01]  /*0920*/  LDC.64 R4, c[0x0][0x388] ;  /* 0x0000e200ff047b82 */ /* 0x000e620000000a00 */
[----:B0-----:R-:W-:-:S05]  /*0930*/  IMAD.WIDE.U32 R6, R2, 0x4, R6 ;  /* 0x0000000402067825 */ /* 0x001fca00078e0006 */
[----:B------:R-:W2:Y:S01]  /*0940*/  LDG.E R13, desc[UR14][R6.64] ;  /* 0x0000000e060d7981 */ /* 0x000ea2000c1e1900 */
[----:B-1----:R-:W-:-:S03]  /*0950*/  IMAD.WIDE.U32 R4, R2, 0x4, R4 ;  /* 0x0000000402047825 */ /* 0x002fc600078e0004 */
[----:B------:R-:W3:Y:S04]  /*0960*/  LDG.E R23, desc[UR14][R6.64+0x4] ;  /* 0x0000040e06177981 */ /* 0x000ee8000c1e1900 */
[----:B------:R-:W4:Y:S04]  /*0970*/  LDG.E R25, desc[UR14][R4.64] ;  /* 0x0000000e04197981 */ /* 0x000f28000c1e1900 */
        /* <DEDUP_REMOVED lines=8> */
[-C--:B-----5:R-:W-:Y:S02]  /*0a00*/  ISETP.NE.AND P2, PT, R21, R0.reuse, PT ;  /* 0x000000001500720c */ /* 0x0a0fe40003f45270 */
[-C--:B------:R-:W-:Y:S02]  /*0a10*/  ISETP.NE.AND P1, PT, R27, R0.reuse, P1 ;  /* 0x000000001b00720c */ /* 0x080fe40000f25270 */
[----:B------:R-:W-:-:S07]  /*0a20*/  ISETP.NE.AND P3, PT, R15, R0, PT ;  /* 0x000000000f00720c */ /* 0x000fce0003f65270 */
[----:B------:R-:W0:Y:S01]  /*0a30*/  @!P0 LDC.64 R18, c[0x0][0x380] ;  /* 0x0000e000ff128b82 */ /* 0x000e220000000a00 */
[-C--:B------:R-:W-:Y:S02]  /*0a40*/  ISETP.NE.AND P2, PT, R11, R0.reuse, P2 ;  /* 0x000000000b00720c */ /* 0x080fe40001745270 */
[----:B------:R-:W-:-:S05]  /*0a50*/  ISETP.NE.AND P3, PT, R17, R0, P3 ;  /* 0x000000001100720c */ /* 0x000fca0001f65270 */
[----:B------:R-:W1:Y:S08]  /*0a60*/  @!P1 LDC.64 R8, c[0x0][0x380] ;  /* 0x0000e000ff089b82 */ /* 0x000e700000000a00 */
[----:B------:R-:W2:Y:S08]  /*0a70*/  @!P2 LDC.64 R4, c[0x0][0x380] ;  /* 0x0000e000ff04ab82 */ /* 0x000eb00000000a00 */
[----:B------:R-:W3:Y:S01]  /*0a80*/  @!P3 LDC.64 R6, c[0x0][0x380] ;  /* 0x0000e000ff06bb82 */ /* 0x000ee20000000a00 */
[----:B0-----:R-:W-:-:S04]  /*0a90*/  @!P0 IMAD.WIDE.U32 R24, R25, 0x4, R18 ;  /* 0x0000000419188825 */ /* 0x001fc800078e0012 */
[----:B------:R-:W-:Y:S01]  /*0aa0*/  @!P0 IMAD.WIDE.U32 R18, R13, 0x4, R18 ;  /* 0x000000040d128825 */ /* 0x000fe200078e0012 */
[----:B------:R-:W4:Y:S03]  /*0ab0*/  @!P0 LDG.E R14, desc[UR14][R24.64] ;  /* 0x0000000e180e8981 */ /* 0x000f26000c1e1900 */
[--C-:B-1----:R-:W-:Y:S02]  /*0ac0*/  @!P1 IMAD.WIDE.U32 R12, R27, 0x4, R8.reuse ;  /* 0x000000041b0c9825 */ /* 0x102fe400078e0008 */
[----:B------:R-:W4:Y:S02]  /*0ad0*/  @!P0 LDG.E R19, desc[UR14][R18.64] ;  /* 0x0000000e12138981 */ /* 0x000f24000c1e1900 */
[----:B------:R-:W-:Y:S02]  /*0ae0*/  @!P1 IMAD.WIDE.U32 R8, R23, 0x4, R8 ;  /* 0x0000000417089825 */ /* 0x000fe400078e0008 */
[----:B------:R-:W5:Y:S02]  /*0af0*/  @!P1 LDG.E R12, desc[UR14][R12.64] ;  /* 0x0000000e0c0c9981 */ /* 0x000f64000c1e1900 */
[----:B--2---:R-:W-:-:S02]  /*0b00*/  @!P2 IMAD.WIDE.U32 R10, R11, 0x4, R4 ;  /* 0x000000040b0aa825 */ /* 0x004fc400078e0004 */
[----:B------:R0:W5:Y:S02]  /*0b10*/  @!P1 LDG.E R9, desc[UR14][R8.64] ;  /* 0x0000000e08099981 */ /* 0x000164000c1e1900 */
[----:B------:R-:W-:Y:S02]  /*0b20*/  @!P2 IMAD.WIDE.U32 R4, R21, 0x4, R4 ;  /* 0x000000041504a825 */ /* 0x000fe400078e0004 */
[----:B------:R-:W2:Y:S02]  /*0b30*/  @!P2 LDG.E R10, desc[UR14][R10.64] ;  /* 0x0000000e0a0aa981 */ /* 0x000ea4000c1e1900 */
[--C-:B---3--:R-:W-:Y:S02]  /*0b40*/  @!P3 IMAD.WIDE.U32 R16, R17, 0x4, R6.reuse ;  /* 0x000000041110b825 */ /* 0x108fe400078e0006 */
[----:B------:R1:W2:Y:S02]  /*0b50*/  @!P2 LDG.E R5, desc[UR14][R4.64] ;  /* 0x0000000e0405a981 */ /* 0x0002a4000c1e1900 */
[----:B------:R-:W-:-:S02]  /*0b60*/  @!P3 IMAD.WIDE.U32 R6, R15, 0x4, R6 ;  /* 0x000000040f06b825 */ /* 0x000fc400078e0006 */
[----:B------:R-:W3:Y:S04]  /*0b70*/  @!P3 LDG.E R16, desc[UR14][R16.64] ;  /* 0x0000000e1010b981 */ /* 0x000ee8000c1e1900 */
[----:B------:R-:W3:Y:S01]  /*0b80*/  @!P3 LDG.E R7, desc[UR14][R6.64] ;  /* 0x0000000e0607b981 */ /* 0x000ee2000c1e1900 */
[----:B0-----:R-:W-:Y:S02]  /*0b90*/  IMAD.MOV.U32 R8, RZ, RZ, RZ ;  /* 0x000000ffff087224 */ /* 0x001fe400078e00ff */
[----:B-1----:R-:W-:Y:S02]  /*0ba0*/  IMAD.MOV.U32 R4, RZ, RZ, RZ ;  /* 0x000000ffff047224 */ /* 0x002fe400078e00ff */
[----:B------:R-:W-:Y:S01]  /*0bb0*/  VIADD R2, R2, 0x4 ;  /* 0x0000000402027836 */ /* 0x000fe20000000000 */
[----:B----4-:R-:W-:Y:S01]  /*0bc0*/  @!P0 ISETP.NE.AND P4, PT, R14, R19, PT ;  /* 0x000000130e00820c */ /* 0x010fe20003f85270 */
[----:B------:R-:W-:-:S03]  /*0bd0*/  IMAD.MOV.U32 R14, RZ, RZ, RZ ;  /* 0x000000ffff0e7224 */ /* 0x000fc600078e00ff */
[----:B------:R-:W-:Y:S02]  /*0be0*/  @!P0 SEL R14, RZ, 0x1, P4 ;  /* 0x00000001ff0e8807 */ /* 0x000fe40002000000 */
[----:B-----5:R-:W-:-:S03]  /*0bf0*/  @!P1 ISETP.NE.AND P0, PT, R12, R9, PT ;  /* 0x000000090c00920c */ /* 0x020fc60003f05270 */
[----:B------:R-:W-:Y:S02]  /*0c00*/  IMAD.IADD R14, R3, 0x1, R14 ;  /* 0x00000001030e7824 */ /* 0x000fe400078e020e */
[----:B------:R-:W-:Y:S01]  /*0c10*/  IMAD.MOV.U32 R3, RZ, RZ, RZ ;  /* 0x000000ffff037224 */ /* 0x000fe200078e00ff */
[----:B------:R-:W-:Y:S02]  /*0c20*/  @!P1 SEL R3, RZ, 0x1, P0 ;  /* 0x00000001ff039807 */ /* 0x000fe40000000000 */
[----:B--2---:R-:W-:-:S04]  /*0c30*/  @!P2 ISETP.NE.AND P4, PT, R10, R5, PT ;  /* 0x000000050a00a20c */ /* 0x004fc80003f85270 */
[----:B------:R-:W-:Y:S02]  /*0c40*/  @!P2 SEL R8, RZ, 0x1, P4 ;  /* 0x00000001ff08a807 */ /* 0x000fe40002000000 */
[----:B---3--:R-:W-:Y:S02]  /*0c50*/  @!P3 ISETP.NE.AND P5, PT, R16, R7, PT ;  /* 0x000000071000b20c */ /* 0x008fe40003fa5270 */
[----:B------:R-:W-:Y:S02]  /*0c60*/  IADD3 R3, PT, PT, R8, R3, R14 ;  /* 0x0000000308037210 */ /* 0x000fe40007ffe00e */
[----:B------:R-:W-:-:S05]  /*0c70*/  @!P3 SEL R4, RZ, 0x1, P5 ;  /* 0x00000001ff04b807 */ /* 0x000fca0002800000 */
[----:B------:R-:W-:-:S07]  /*0c80*/  IMAD.IADD R3, R3, 0x1, R4 ;  /* 0x0000000103037824 */ /* 0x000fce00078e0204 */
.L_x_3:
[----:B------:R-:W-:Y:S05]  /*0c90*/  BRA.U !UP1, `(.L_x_0) ;  /* 0x0000000109dc7547 */ /* 0x000fea000b800000 */
[----:B------:R-:W-:Y:S02]  /*0ca0*/  UISETP.NE.AND UP0, UPT, UR5, 0x1, UPT ;  /* 0x000000010500788c */ /* 0x000fe4000bf05270 */
[----:B------:R-:W-:-:S04]  /*0cb0*/  ULOP3.LUT UR4, UR4, 0x1, URZ, 0xc0, !UPT ;  /* 0x0000000104047892 */ /* 0x000fc8000f8ec0ff */
[----:B------:R-:W-:-:S03]  /*0cc0*/  UISETP.NE.U32.AND UP1, UPT, UR4, 0x1, UPT ;  /* 0x000000010400788c */ /* 0x000fc6000bf25070 */
        /* <DEDUP_REMOVED lines=8> */
[----:B------:R-:W5:Y:S01]  /*0d50*/  LDG.E R17, desc[UR14][R12.64+0x4] ;  /* 0x0000040e0c117981 */ /* 0x000f62000c1e1900 */
[-C--:B--2---:R-:W-:Y:S02]  /*0d60*/  ISETP.NE.AND P0, PT, R15, R0.reuse, PT ;  /* 0x000000000f00720c */ /* 0x084fe40003f05270 */
[----:B---3--:R-:W-:-:S02]  /*0d70*/  ISETP.NE.AND P1, PT, R19, R0, PT ;  /* 0x000000001300720c */ /* 0x008fc40003f25270 */
[-C--:B----4-:R-:W-:Y:S02]  /*0d80*/  ISETP.NE.AND P0, PT, R5, R0.reuse, P0 ;  /* 0x000000000500720c */ /* 0x090fe40000705270 */
[----:B-----5:R-:W-:-:S11]  /*0d90*/  ISETP.NE.AND P1, PT, R17, R0, P1 ;  /* 0x000000001100720c */ /* 0x020fd60000f25270 */
[----:B------:R-:W0:Y:S08]  /*0da0*/  @!P0 LDC.64 R6, c[0x0][0x380] ;  /* 0x0000e000ff068b82 */ /* 0x000e300000000a00 */
[----:B------:R-:W1:Y:S01]  /*0db0*/  @!P1 LDC.64 R10, c[0x0][0x380] ;  /* 0x0000e000ff0a9b82 */ /* 0x000e620000000a00 */
[----:B0-----:R-:W-:-:S04]  /*0dc0*/  @!P0 IMAD.WIDE.U32 R4, R5, 0x4, R6 ;  /* 0x0000000405048825 */ /* 0x001fc800078e0006 */
[----:B------:R-:W-:Y:S02]  /*0dd0*/  @!P0 IMAD.WIDE.U32 R6, R15, 0x4, R6 ;  /* 0x000000040f068825 */ /* 0x000fe400078e0006 */
[----:B------:R-:W2:Y:S02]  /*0de0*/  @!P0 LDG.E R4, desc[UR14][R4.64] ;  /* 0x0000000e04048981 */ /* 0x000ea4000c1e1900 */
[--C-:B-1----:R-:W-:Y:S02]  /*0df0*/  @!P1 IMAD.WIDE.U32 R8, R17, 0x4, R10.reuse ;  /* 0x0000000411089825 */ /* 0x102fe400078e000a */
[----:B------:R-:W2:Y:S02]  /*0e00*/  @!P0 LDG.E R7, desc[UR14][R6.64] ;  /* 0x0000000e06078981 */ /* 0x000ea4000c1e1900 */
[----:B------:R-:W-:Y:S02]  /*0e10*/  @!P1 IMAD.WIDE.U32 R10, R19, 0x4, R10 ;  /* 0x00000004130a9825 */ /* 0x000fe400078e000a */
[----:B------:R-:W3:Y:S04]  /*0e20*/  @!P1 LDG.E R8, desc[UR14][R8.64] ;  /* 0x0000000e08089981 */ /* 0x000ee8000c1e1900 */
[----:B------:R-:W3:Y:S01]  /*0e30*/  @!P1 LDG.E R11, desc[UR14][R10.64] ;  /* 0x0000000e0a0b9981 */ /* 0x000ee2000c1e1900 */
[----:B------:R-:W-:Y:S01]  /*0e40*/  CS2R R12, SRZ ;  /* 0x00000000000c7805 */ /* 0x000fe2000001ff00 */
[----:B------:R-:W-:Y:S01]  /*0e50*/  VIADD R2, R2, 0x2 ;  /* 0x0000000202027836 */ /* 0x000fe20000000000 */
[----:B--2---:R-:W-:-:S04]  /*0e60*/  @!P0 ISETP.NE.AND P2, PT, R4, R7, PT ;  /* 0x000000070400820c */ /* 0x004fc80003f45270 */
[----:B------:R-:W-:Y:S02]  /*0e70*/  @!P0 SEL R12, RZ, 0x1, P2 ;  /* 0x00000001ff0c8807 */ /* 0x000fe40001000000 */
[----:B---3--:R-:W-:-:S03]  /*0e80*/  @!P1 ISETP.NE.AND P3, PT, R8, R11, PT ;  /* 0x0000000b0800920c */ /* 0x008fc60003f65270 */
[----:B------:R-:W-:Y:S01]  /*0e90*/  IMAD.IADD R12, R3, 0x1, R12 ;  /* 0x00000001030c7824 */ /* 0x000fe200078e020c */
[----:B------:R-:W-:-:S05]  /*0ea0*/  @!P1 SEL R13, RZ, 0x1, P3 ;  /* 0x00000001ff0d9807 */ /* 0x000fca0001800000 */
[----:B------:R-:W-:-:S07]  /*0eb0*/  IMAD.IADD R3, R12, 0x1, R13 ;  /* 0x000000010c037824 */ /* 0x000fce00078e020d */
.L_x_4:
[----:B------:R-:W-:Y:S05]  /*0ec0*/  BRA.U UP1, `(.L_x_0) ;  /* 0x0000000101507547 */ /* 0x000fea000b800000 */
[----:B------:R-:W0:Y:S08]  /*0ed0*/  LDC.64 R4, c[0x0][0x388] ;  /* 0x0000e200ff047b82 */ /* 0x000e300000000a00 */
[----:B------:R-:W1:Y:S01]  /*0ee0*/  LDC.64 R6, c[0x0][0x390] ;  /* 0x0000e400ff067b82 */ /* 0x000e620000000a00 */
[----:B0-----:R-:W-:-:S06]  /*0ef0*/  IMAD.WIDE.U32 R4, R2, 0x4, R4 ;  /* 0x0000000402047825 */ /* 0x001fcc00078e0004 */
[----:B------:R-:W2:Y:S01]  /*0f00*/  LDG.E R5, desc[UR14][R4.64] ;  /* 0x0000000e04057981 */ /* 0x000ea2000c1e1900 */
[----:B-1----:R-:W-:-:S05]  /*0f10*/  IMAD.WIDE.U32 R6, R2, 0x4, R6 ;  /* 0x0000000402067825 */ /* 0x002fca00078e0006 */
[----:B------:R-:W3:Y:S01]  /*0f20*/  LDG.E R9, desc[UR14][R6.64] ;  /* 0x0000000e06097981 */ /* 0x000ee2000c1e1900 */
[----:B------:R-:W-:Y:S01]  /*0f30*/  BSSY.RECONVERGENT B0, `(.L_x_5) ;  /* 0x000000c000007945 */ /* 0x000fe20003800200 */
[----:B------:R-:W-:Y:S01]  /*0f40*/  IMAD.MOV.U32 R2, RZ, RZ, RZ ;  /* 0x000000ffff027224 */ /* 0x000fe200078e00ff */
[-C--:B--2---:R-:W-:Y:S02]  /*0f50*/  ISETP.NE.AND P1, PT, R5, R0.reuse, PT ;  /* 0x000000000500720c */ /* 0x084fe40003f25270 */
[----:B---3--:R-:W-:-:S13]  /*0f60*/  ISETP.NE.AND P0, PT, R9, R0, PT ;  /* 0x000000000900720c */ /* 0x008fda0003f05270 */
[----:B------:R-:W-:Y:S05]  /*0f70*/  @P0 BRA P1, `(.L_x_6) ;  /* 0x00000000001c0947 */ /* 0x000fea0000800000 */
[----:B------:R-:W0:Y:S02]  /*0f80*/  LDC.64 R6, c[0x0][0x380] ;  /* 0x0000e000ff067b82 */ /* 0x000e240000000a00 */
[----:B0-----:R-:W-:-:S04]  /*0f90*/  IMAD.WIDE.U32 R4, R5, 0x4, R6 ;  /* 0x0000000405047825 */ /* 0x001fc800078e0006 */
[----:B------:R-:W-:Y:S02]  /*0fa0*/  IMAD.WIDE.U32 R6, R9, 0x4, R6 ;  /* 0x0000000409067825 */ /* 0x000fe400078e0006 */
[----:B------:R-:W2:Y:S04]  /*0fb0*/  LDG.E R4, desc[UR14][R4.64] ;  /* 0x0000000e04047981 */ /* 0x000ea8000c1e1900 */
[----:B------:R-:W2:Y:S02]  /*0fc0*/  LDG.E R7, desc[UR14][R6.64] ;  /* 0x0000000e06077981 */ /* 0x000ea4000c1e1900 */
[----:B--2---:R-:W-:-:S04]  /*0fd0*/  ISETP.NE.AND P0, PT, R4, R7, PT ;  /* 0x000000070400720c */ /* 0x004fc80003f05270 */
[----:B------:R-:W-:-:S09]  /*0fe0*/  SEL R2, RZ, 0x1, P0 ;  /* 0x00000001ff027807 */ /* 0x000fd20000000000 */
.L_x_6:
[----:B------:R-:W-:Y:S05]  /*0ff0*/  BSYNC.RECONVERGENT B0 ;  /* 0x0000000000007941 */ /* 0x000fea0003800200 */
.L_x_5:
[----:B------:R-:W-:-:S07]  /*1000*/  IMAD.IADD R3, R3, 0x1, R2 ;  /* 0x0000000103037824 */ /* 0x000fce00078e0202 */
.L_x_0:
[----:B------:R-:W0:Y:S02]  /*1010*/  LDC.64 R4, c[0x0][0x3a0] ;  /* 0x0000e800ff047b82 */ /* 0x000e240000000a00 */
[----:B0-----:R-:W-:-:S05]  /*1020*/  IMAD.WIDE R4, R0, 0x4, R4 ;  /* 0x0000000400047825 */ /* 0x001fca00078e0204 */
[----:B------:R-:W-:Y:S01]  /*1030*/  STG.E desc[UR14][R4.64], R3 ;  /* 0x0000000304007986 */ /* 0x000fe2000c10190e */
[----:B------:R-:W-:Y:S05]  /*1040*/  EXIT ;  /* 0x000000000000794d */ /* 0x000fea0003800000 */
.L_x_7:
[----:B------:R-:W-:-:S00]  /*1050*/  BRA `(.L_x_7) ;  /* 0xfffffffc00fc7947 */ /* 0x000fc0000383ffff */
[----:B------:R-:W-:-:S00]  /*1060*/  NOP ;  /* 0x0000000000007918 */ /* 0x000fc00000000000 */
        /* <DEDUP_REMOVED lines=9> */
.L_x_116:


//--------------------- .text.compute_order_parameter_kernel --------------------------
	.section	.text.compute_order_parameter_kernel,"ax",@progbits
	.align	128
        .global         compute_order_parameter_kernel
        .type           compute_order_parameter_kernel,@function
        .size           compute_order_parameter_kernel,(.L_x_113 - compute_order_parameter_kernel)
        .other          compute_order_parameter_kernel,@"STO_CUDA_ENTRY STV_DEFAULT"
compute_order_parameter_kernel:
.text.compute_order_parameter_kernel:
[----:B------:R-:W0:Y:S01]  /*0000*/  LDC R1, c[0x0][0x37c] ;  /* 0x0000df00ff017b82 */ /* 0x000e220000000800 */
[----:B------:R-:W1:Y:S07]  /*0010*/  S2R R16, SR_TID.X ;  /* 0x0000000000107919 */ /* 0x000e6e0000002100 */
[----:B------:R-:W2:Y:S01]  /*0020*/  S2UR UR6, SR_CgaCtaId ;  /* 0x00000000000679c3 */ /* 0x000ea20000008800 */
[----:B------:R-:W-:Y:S01]  /*0030*/  UMOV UR4, 0x400 ;  /* 0x0000040000047882 */ /* 0x000fe20000000000 */
[----:B------:R-:W3:Y:S01]  /*0040*/  LDCU UR9, c[0x0][0x398] ;  /* 0x00007300ff0977ac */ /* 0x000ee20008000800 */
[----:B------:R-:W-:Y:S01]  /*0050*/  BSSY.RECONVERGENT B0, `(.L_x_8) ;  /* 0x000008b000007945 */ /* 0x000fe20003800200 */
[----:B0-----:R-:W-:Y:S01]  /*0060*/  VIADD R1, R1, 0xffffffd8 ;  /* 0xffffffd801017836 */ /* 0x001fe20000000000 */
[----:B------:R-:W-:-:S03]  /*0070*/  UIADD3 UR5, UPT, UPT, UR4, 0x800, URZ ;  /* 0x0000080004057890 */ /* 0x000fc6000fffe0ff */
[----:B------:R-:W0:Y:S08]  /*0080*/  S2UR UR8, SR_CTAID.X ;  /* 0x00000000000879c3 */ /* 0x000e300000002500 */
[----:B------:R-:W0:Y:S01]  /*0090*/  LDC R3, c[0x0][0x360] ;  /* 0x0000d800ff037b82 */ /* 0x000e220000000800 */
[----:B--2---:R-:W-:Y:S02]  /*00a0*/  ULEA UR4, UR6, UR4, 0x18 ;  /* 0x0000000406047291 */ /* 0x004fe4000f8ec0ff */
[----:B------:R-:W-:Y:S01]  /*00b0*/  ULEA UR5, UR6, UR5, 0x18 ;  /* 0x0000000506057291 */ /* 0x000fe2000f8ec0ff */
[----:B------:R-:W2:Y:S03]  /*00c0*/  LDCU.64 UR6, c[0x0][0x358] ;  /* 0x00006b00ff0677ac */ /* 0x000ea60008000a00 */
[----:B-1----:R-:W-:-:S02]  /*00d0*/  LEA R2, R16, UR4, 0x3 ;  /* 0x0000000410027c11 */ /* 0x002fc4000f8e18ff */
[----:B------:R-:W-:-:S03]  /*00e0*/  LEA R0, R16, UR5, 0x3 ;  /* 0x0000000510007c11 */ /* 0x000fc6000f8e18ff */
[----:B------:R1:W-:Y:S04]  /*00f0*/  STS.64 [R2], RZ ;  /* 0x000000ff02007388 */ /* 0x0003e80000000a00 */
[----:B------:R1:W-:Y:S01]  /*0100*/  STS.64 [R0], RZ ;  /* 0x000000ff00007388 */ /* 0x0003e20000000a00 */
[----:B0-----:R-:W-:-:S05]  /*0110*/  IMAD R5, R3, UR8, R16 ;  /* 0x0000000803057c24 */ /* 0x001fca000f8e0210 */
[----:B---3--:R-:W-:-:S13]  /*0120*/  ISETP.GE.AND P0, PT, R5, UR9, PT ;  /* 0x0000000905007c0c */ /* 0x008fda000bf06270 */
[----:B-12---:R-:W-:Y:S05]  /*0130*/  @P0 BRA `(.L_x_9) ;  /* 0x0000000400f00947 */ /* 0x006fea0003800000 */
[----:B------:R-:W0:Y:S02]  /*0140*/  LDC.64 R18, c[0x0][0x380] ;  /* 0x0000e000ff127b82 */ /* 0x000e240000000a00 */
[----:B0-----:R-:W-:-:S06]  /*0150*/  IMAD.WIDE R18, R5, 0x8, R18 ;  /* 0x0000000805127825 */ /* 0x001fcc00078e0212 */
[----:B------:R-:W2:Y:S01]  /*0160*/  LDG.E.64 R18, desc[UR6][R18.64] ;  /* 0x0000000612127981 */ /* 0x000ea2000c1e1b00 */
[----:B------:R-:W-:Y:S01]  /*0170*/  BSSY.RECONVERGENT B1, `(.L_x_10) ;  /* 0x000001f000017945 */ /* 0x000fe20003800200 */
[----:B--2---:R-:W-:-:S14]  /*0180*/  DSETP.NEU.AND P0, PT, |R18|, +INF , PT ;  /* 0x7ff000001200742a */ /* 0x004fdc0003f0d200 */
[----:B------:R-:W-:Y:S01]  /*0190*/  @!P0 DMUL R20, RZ, R18 ;  /* 0x00000012ff148228 */ /* 0x000fe20000000000 */
[----:B------:R-:W-:Y:S01]  /*01a0*/  @!P0 IMAD.MOV.U32 R17, RZ, RZ, 0x1 ;  /* 0x00000001ff118424 */ /* 0x000fe200078e00ff */
[----:B------:R-:W-:Y:S09]  /*01b0*/  @!P0 BRA `(.L_x_11) ;  /* 0x0000000000688947 */ /* 0x000ff20003800000 */
[----:B------:R-:W-:Y:S01]  /*01c0*/  UMOV UR4, 0x6dc9c883 ;  /* 0x6dc9c88300047882 */ /* 0x000fe20000000000 */
[----:B------:R-:W-:Y:S01]  /*01d0*/  UMOV UR5, 0x3fe45f30 ;  /* 0x3fe45f3000057882 */ /* 0x000fe20000000000 */
[C---:B------:R-:W-:Y:S01]  /*01e0*/  DSETP.GE.AND P0, PT, |R18|.reuse, 2.14748364800000000000e+09, PT ;  /* 0x41e000001200742a */ /* 0x040fe20003f06200 */
[----:B------:R-:W-:Y:S01]  /*01f0*/  BSSY.RECONVERGENT B2, `(.L_x_12) ;  /* 0x0000015000027945 */ /* 0x000fe20003800200 */
[----:B------:R-:W-:Y:S01]  /*0200*/  DMUL R4, R18, UR4 ;  /* 0x0000000412047c28 */ /* 0x000fe20008000000 */
[----:B------:R-:W-:Y:S01]  /*0210*/  UMOV UR4, 0x54442d18 ;  /* 0x54442d1800047882 */ /* 0x000fe20000000000 */
[----:B------:R-:W-:-:S08]  /*0220*/  UMOV UR5, 0x3ff921fb ;  /* 0x3ff921fb00057882 */ /* 0x000fd00000000000 */
[----:B------:R-:W0:Y:S08]  /*0230*/  F2I.F64 R4, R4 ;  /* 0x0000000400047311 */ /* 0x000e300000301100 */
[----:B0-----:R-:W0:Y:S02]  /*0240*/  I2F.F64 R20, R4 ;  /* 0x0000000400147312 */ /* 0x001e240000201c00 */
[----:B0-----:R-:W-:Y:S01]  /*0250*/  DFMA R6, R20, -UR4, R18 ;  /* 0x8000000414067c2b */ /* 0x001fe20008000012 */
[----:B------:R-:W-:Y:S01]  /*0260*/  UMOV UR4, 0x33145c00 ;  /* 0x33145c0000047882 */ /* 0x000fe20000000000 */
[----:B------:R-:W-:-:S06]  /*0270*/  UMOV UR5, 0x3c91a626 ;  /* 0x3c91a62600057882 */ /* 0x000fcc0000000000 */
[----:B------:R-:W-:Y:S01]  /*0280*/  DFMA R6, R20, -UR4, R6 ;  /* 0x8000000414067c2b */ /* 0x000fe20008000006 */
[----:B------:R-:W-:Y:S01]  /*0290*/  UMOV UR4, 0x252049c0 ;  /* 0x252049c000047882 */ /* 0x000fe20000000000 */
[----:B------:R-:W-:-:S06]  /*02a0*/  UMOV UR5, 0x397b839a ;  /* 0x397b839a00057882 */ /* 0x000fcc0000000000 */
[----:B------:R-:W-:Y:S01]  /*02b0*/  DFMA R20, R20, -UR4, R6 ;  /* 0x8000000414147c2b */ /* 0x000fe20008000006 */
[----:B------:R-:W-:Y:S10]  /*02c0*/  @!P0 BRA `(.L_x_13) ;  /* 0x00000000001c8947 */ /* 0x000ff40003800000 */
[----:B------:R-:W-:Y:S01]  /*02d0*/  IMAD.MOV.U32 R14, RZ, RZ, R18 ;  /* 0x000000ffff0e7224 */ /* 0x000fe200078e0012 */
[----:B------:R-:W-:Y:S01]  /*02e0*/  MOV R4, 0x310 ;  /* 0x0000031000047802 */ /* 0x000fe20000000f00 */
[----:B------:R-:W-:-:S07]  /*02f0*/  IMAD.MOV.U32 R5, RZ, RZ, R19 ;  /* 0x000000ffff057224 */ /* 0x000fce00078e0013 */
[----:B------:R-:W-:Y:S05]  /*0300*/  CALL.REL.NOINC `($compute_order_parameter_kernel$__internal_trig_reduction_slowpathd) ;  /* 0x0000000800087944 */ /* 0x000fea0003c00000 */
[----:B------:R-:W-:Y:S02]  /*0310*/  IMAD.MOV.U32 R4, RZ, RZ, R7 ;  /* 0x000000ffff047224 */ /* 0x000fe400078e0007 */
[----:B------:R-:W-:Y:S02]  /*0320*/  IMAD.MOV.U32 R20, RZ, RZ, R14 ;  /* 0x000000ffff147224 */ /* 0x000fe400078e000e */
[----:B------:R-:W-:-:S07]  /*0330*/  IMAD.MOV.U32 R21, RZ, RZ, R15 ;  /* 0x000000ffff157224 */ /* 0x000fce00078e000f */
.L_x_13:
[----:B------:R-:W-:Y:S05]  /*0340*/  BSYNC.RECONVERGENT B2 ;  /* 0x0000000000027941 */ /* 0x000fea0003800200 */
.L_x_12:
[----:B------:R-:W-:-:S07]  /*0350*/  VIADD R17, R4, 0x1 ;  /* 0x0000000104117836 */ /* 0x000fce0000000000 */
.L_x_11:
[----:B------:R-:W-:Y:S05]  /*0360*/  BSYNC.RECONVERGENT B1 ;  /* 0x0000000000017941 */ /* 0x000fea0003800200 */
.L_x_10:
[----:B------:R-:W0:Y:S01]  /*0370*/  LDCU.64 UR4, c[0x4][0x50] ;  /* 0x01000a00ff0477ac */ /* 0x000e220008000a00 */
[----:B------:R-:W-:-:S05]  /*0380*/  IMAD.SHL.U32 R4, R17, 0x40, RZ ;  /* 0x0000004011047824 */ /* 0x000fca00078e00ff */
[----:B------:R-:W-:-:S04]  /*0390*/  LOP3.LUT R4, R4, 0x40, RZ, 0xc0, !PT ;  /* 0x0000004004047812 */ /* 0x000fc800078ec0ff */
[----:B0-----:R-:W-:-:S05]  /*03a0*/  IADD3 R26, P0, PT, R4, UR4, RZ ;  /* 0x00000004041a7c10 */ /* 0x001fca000ff1e0ff */
[----:B------:R-:W-:-:S05]  /*03b0*/  IMAD.X R27, RZ, RZ, UR5, P0 ;  /* 0x00000005ff1b7e24 */ /* 0x000fca00080e06ff */
[----:B------:R-:W2:Y:S04]  /*03c0*/  LDG.E.128.CONSTANT R4, desc[UR6][R26.64] ;  /* 0x000000061a047981 */ /* 0x000ea8000c1e9d00 */
[----:B------:R-:W3:Y:S04]  /*03d0*/  LDG.E.128.CONSTANT R8, desc[UR6][R26.64+0x10] ;  /* 0x000010061a087981 */ /* 0x000ee8000c1e9d00 */
[----:B------:R-:W4:Y:S01]  /*03e0*/  LDG.E.128.CONSTANT R12, desc[UR6][R26.64+0x20] ;  /* 0x000020061a0c7981 */ /* 0x000f22000c1e9d00 */
[----:B------:R-:W-:Y:S01]  /*03f0*/  LOP3.LUT R22, R17, 0x1, RZ, 0xc0, !PT ;  /* 0x0000000111167812 */ /* 0x000fe200078ec0ff */
[----:B------:R-:W-:Y:S01]  /*0400*/  IMAD.MOV.U32 R24, RZ, RZ, 0x20fd8164 ;  /* 0x20fd8164ff187424 */ /* 0x000fe200078e00ff */
[----:B------:R-:W-:Y:S01]  /*0410*/  BSSY.RECONVERGENT B1, `(.L_x_14) ;  /* 0x0000030000017945 */ /* 0x000fe20003800200 */
[----:B------:R-:W-:Y:S01]  /*0420*/  IMAD.MOV.U32 R25, RZ, RZ, 0x3da8ff83 ;  /* 0x3da8ff83ff197424 */ /* 0x000fe200078e00ff */
[----:B------:R-:W-:Y:S01]  /*0430*/  ISETP.NE.U32.AND P0, PT, R22, 0x1, PT ;  /* 0x000000011600780c */ /* 0x000fe20003f05070 */
[----:B------:R-:W-:-:S03]  /*0440*/  DMUL R22, R20, R20 ;  /* 0x0000001414167228 */ /* 0x000fc60000000000 */
[----:B------:R-:W-:Y:S02]  /*0450*/  FSEL R24, R24, -8.06006814911005101289e+34, !P0 ;  /* 0xf9785eba18187808 */ /* 0x000fe40004000000 */
[----:B------:R-:W-:-:S06]  /*0460*/  FSEL R25, -R25, 0.11223486810922622681, !P0 ;  /* 0x3de5db6519197808 */ /* 0x000fcc0004000100 */
[----:B--2---:R-:W-:-:S08]  /*0470*/  DFMA R4, R22, R24, R4 ;  /* 0x000000181604722b */ /* 0x004fd00000000004 */
[----:B------:R-:W-:-:S08]  /*0480*/  DFMA R4, R22, R4, R6 ;  /* 0x000000041604722b */ /* 0x000fd00000000006 */
[----:B---3--:R-:W-:-:S08]  /*0490*/  DFMA R4, R22, R4, R8 ;  /* 0x000000041604722b */ /* 0x008fd00000000008 */
[----:B------:R-:W-:-:S08]  /*04a0*/  DFMA R4, R22, R4, R10 ;  /* 0x000000041604722b */ /* 0x000fd0000000000a */
[----:B----4-:R-:W-:-:S08]  /*04b0*/  DFMA R4, R22, R4, R12 ;  /* 0x000000041604722b */ /* 0x010fd0000000000c */
[----:B------:R-:W-:-:S08]  /*04c0*/  DFMA R4, R22, R4, R14 ;  /* 0x000000041604722b */ /* 0x000fd0000000000e */
[----:B------:R-:W-:Y:S02]  /*04d0*/  DFMA R20, R4, R20, R20 ;  /* 0x000000140414722b */ /* 0x000fe40000000014 */
[----:B------:R-:W-:-:S10]  /*04e0*/  DFMA R4, R22, R4, 1 ;  /* 0x3ff000001604742b */ /* 0x000fd40000000004 */
[----:B------:R-:W-:Y:S02]  /*04f0*/  FSEL R6, R4, R20, !P0 ;  /* 0x0000001404067208 */ /* 0x000fe40004000000 */
[----:B------:R-:W-:Y:S02]  /*0500*/  FSEL R7, R5, R21, !P0 ;  /* 0x0000001505077208 */ /* 0x000fe40004000000 */
[----:B------:R-:W-:-:S04]  /*0510*/  LOP3.LUT P0, RZ, R17, 0x2, RZ, 0xc0, !PT ;  /* 0x0000000211ff7812 */ /* 0x000fc8000780c0ff */
[----:B------:R-:W-:-:S10]  /*0520*/  DADD R4, RZ, -R6 ;  /* 0x00000000ff047229 */ /* 0x000fd40000000806 */
[----:B------:R-:W-:Y:S02]  /*0530*/  FSEL R4, R6, R4, !P0 ;  /* 0x0000000406047208 */ /* 0x000fe40004000000 */
[----:B------:R-:W-:Y:S01]  /*0540*/  FSEL R5, R7, R5, !P0 ;  /* 0x0000000507057208 */ /* 0x000fe20004000000 */
[----:B------:R-:W-:-:S04]  /*0550*/  DSETP.NEU.AND P0, PT, |R18|, +INF , PT ;  /* 0x7ff000001200742a */ /* 0x000fc80003f0d200 */
[----:B------:R0:W-:Y:S10]  /*0560*/  STS.64 [R2], R4 ;  /* 0x0000000402007388 */ /* 0x0001f40000000a00 */
[----:B------:R-:W-:Y:S01]  /*0570*/  @!P0 DMUL R20, RZ, R18 ;  /* 0x00000012ff148228 */ /* 0x000fe20000000000 */
[----:B------:R-:W-:Y:S01]  /*0580*/  @!P0 IMAD.MOV.U32 R17, RZ, RZ, RZ ;  /* 0x000000ffff118224 */ /* 0x000fe200078e00ff */
[----:B0-----:R-:W-:Y:S09]  /*0590*/  @!P0 BRA `(.L_x_15) ;  /* 0x00000000005c8947 */ /* 0x001ff20003800000 */
[----:B------:R-:W-:Y:S01]  /*05a0*/  UMOV UR4, 0x6dc9c883 ;  /* 0x6dc9c88300047882 */ /* 0x000fe20000000000 */
[----:B------:R-:W-:Y:S01]  /*05b0*/  UMOV UR5, 0x3fe45f30 ;  /* 0x3fe45f3000057882 */ /* 0x000fe20000000000 */
[C---:B------:R-:W-:Y:S02]  /*05c0*/  DSETP.GE.AND P0, PT, |R18|.reuse, 2.14748364800000000000e+09, PT ;  /* 0x41e000001200742a */ /* 0x040fe40003f06200 */
[----:B------:R-:W-:Y:S01]  /*05d0*/  DMUL R4, R18, UR4 ;  /* 0x0000000412047c28 */ /* 0x000fe20008000000 */
[----:B------:R-:W-:Y:S01]  /*05e0*/  UMOV UR4, 0x54442d18 ;  /* 0x54442d1800047882 */ /* 0x000fe20000000000 */
[----:B------:R-:W-:-:S04]  /*05f0*/  UMOV UR5, 0x3ff921fb ;  /* 0x3ff921fb00057882 */ /* 0x000fc80000000000 */
        /* <DEDUP_REMOVED lines=17> */
.L_x_15:
[----:B------:R-:W-:Y:S05]  /*0710*/  BSYNC.RECONVERGENT B1 ;  /* 0x0000000000017941 */ /* 0x000fea0003800200 */
.L_x_14:
        /* <DEDUP_REMOVED lines=9> */
[----:B------:R-:W-:-:S02]  /*07b0*/  IMAD.MOV.U32 R22, RZ, RZ, 0x20fd8164 ;  /* 0x20fd8164ff167424 */ /* 0x000fc400078e00ff */
        /* <DEDUP_REMOVED lines=18> */
[----:B------:R-:W-:-:S05]  /*08e0*/  FSEL R5, R7, R5, !P0 ;  /* 0x0000000507057208 */ /* 0x000fca0004000000 */
[----:B------:R0:W-:Y:S02]  /*08f0*/  STS.64 [R0], R4 ;  /* 0x0000000400007388 */ /* 0x0001e40000000a00 */
.L_x_9:
[----:B------:R-:W-:Y:S05]  /*0900*/  BSYNC.RECONVERGENT B0 ;  /* 0x0000000000007941 */ /* 0x000fea0003800200 */
.L_x_8:
[----:B------:R-:W-:Y:S01]  /*0910*/  BAR.SYNC.DEFER_BLOCKING 0x0 ;  /* 0x0000000000007b1d */ /* 0x000fe20000010000 */
[----:B------:R-:W-:-:S13]  /*0920*/  ISETP.GE.U32.AND P0, PT, R3, 0x2, PT ;  /* 0x000000020300780c */ /* 0x000fda0003f06070 */
[----:B------:R-:W-:Y:S05]  /*0930*/  @!P0 BRA `(.L_x_16) ;  /* 0x00000000004c8947 */ /* 0x000fea0003800000 */
.L_x_19:
[----:B------:R-:W-:Y:S01]  /*0940*/  SHF.R.U32.HI R13, RZ, 0x1, R3 ;  /* 0x00000001ff0d7819 */ /* 0x000fe20000011603 */
[----:B------:R-:W-:Y:S03]  /*0950*/  BSSY.RECONVERGENT B0, `(.L_x_17) ;  /* 0x000000d000007945 */ /* 0x000fe60003800200 */
[----:B------:R-:W-:-:S13]  /*0960*/  ISETP.GE.U32.AND P0, PT, R16, R13, PT ;  /* 0x0000000d1000720c */ /* 0x000fda0003f06070 */
[----:B-1----:R-:W-:Y:S05]  /*0970*/  @P0 BRA `(.L_x_18) ;  /* 0x0000000000280947 */ /* 0x002fea0003800000 */
[C---:B------:R-:W-:Y:S01]  /*0980*/  IMAD R10, R13.reuse, 0x8, R2 ;  /* 0x000000080d0a7824 */ /* 0x040fe200078e0202 */
[----:B------:R-:W-:Y:S01]  /*0990*/  LDS.64 R6, [R2] ;  /* 0x0000000002067984 */ /* 0x000fe20000000a00 */
[----:B------:R-:W-:-:S03]  /*09a0*/  IMAD R11, R13, 0x8, R0 ;  /* 0x000000080d0b7824 */ /* 0x000fc600078e0200 */
[----:B0-----:R-:W0:Y:S02]  /*09b0*/  LDS.64 R4, [R10] ;  /* 0x000000000a047984 */ /* 0x001e240000000a00 */
[----:B0-----:R-:W-:-:S07]  /*09c0*/  DADD R4, R4, R6 ;  /* 0x0000000004047229 */ /* 0x001fce0000000006 */
[----:B------:R-:W-:Y:S04]  /*09d0*/  STS.64 [R2], R4 ;  /* 0x0000000402007388 */ /* 0x000fe80000000a00 */
[----:B------:R-:W-:Y:S04]  /*09e0*/  LDS.64 R6, [R11] ;  /* 0x000000000b067984 */ /* 0x000fe80000000a00 */
[----:B------:R-:W0:Y:S02]  /*09f0*/  LDS.64 R8, [R0] ;  /* 0x0000000000087984 */ /* 0x000e240000000a00 */
[----:B0-----:R-:W-:-:S07]  /*0a00*/  DADD R6, R6, R8 ;  /* 0x0000000006067229 */ /* 0x001fce0000000008 */
[----:B------:R1:W-:Y:S04]  /*0a10*/  STS.64 [R0], R6 ;  /* 0x0000000600007388 */ /* 0x0003e80000000a00 */
.L_x_18:
[----:B------:R-:W-:Y:S05]  /*0a20*/  BSYNC.RECONVERGENT B0 ;  /* 0x0000000000007941 */ /* 0x000fea0003800200 */
.L_x_17:
[----:B------:R-:W-:Y:S01]  /*0a30*/  BAR.SYNC.DEFER_BLOCKING 0x0 ;  /* 0x0000000000007b1d */ /* 0x000fe20000010000 */
[----:B------:R-:W-:Y:S01]  /*0a40*/  ISETP.GT.U32.AND P0, PT, R3, 0x3, PT ;  /* 0x000000030300780c */ /* 0x000fe20003f04070 */
[----:B------:R-:W-:-:S12]  /*0a50*/  IMAD.MOV.U32 R3, RZ, RZ, R13 ;  /* 0x000000ffff037224 */ /* 0x000fd800078e000d */
[----:B------:R-:W-:Y:S05]  /*0a60*/  @P0 BRA `(.L_x_19) ;  /* 0xfffffffc00b40947 */ /* 0x000fea000383ffff */
.L_x_16:
[----:B------:R-:W-:-:S13]  /*0a70*/  ISETP.NE.AND P0, PT, R16, RZ, PT ;  /* 0x000000ff1000720c */ /* 0x000fda0003f05270 */
[----:B------:R-:W-:Y:S05]  /*0a80*/  @P0 EXIT ;  /* 0x000000000000094d */ /* 0x000fea0003800000 */
[----:B------:R-:W2:Y:S01]  /*0a90*/  S2UR UR5, SR_CgaCtaId ;  /* 0x00000000000579c3 */ /* 0x000ea20000008800 */
[----:B------:R-:W-:-:S07]  /*0aa0*/  UMOV UR4, 0x400 ;  /* 0x0000040000047882 */ /* 0x000fce0000000000 */
[----:B0-----:R-:W0:Y:S08]  /*0ab0*/  LDC.64 R4, c[0x0][0x388] ;  /* 0x0000e200ff047b82 */ /* 0x001e300000000a00 */
[----:B------:R-:W3:Y:S01]  /*0ac0*/  LDC.64 R8, c[0x0][0x390] ;  /* 0x0000e400ff087b82 */ /* 0x000ee20000000a00 */
[----:B--2---:R-:W-:-:S09]  /*0ad0*/  ULEA UR4, UR5, UR4, 0x18 ;  /* 0x0000000405047291 */ /* 0x004fd2000f8ec0ff */
[----:B------:R-:W0:Y:S04]  /*0ae0*/  LDS.64 R2, [UR4] ;  /* 0x00000004ff027984 */ /* 0x000e280008000a00 */
[----:B-1----:R-:W3:Y:S04]  /*0af0*/  LDS.64 R6, [UR4+0x800] ;  /* 0x00080004ff067984 */ /* 0x002ee80008000a00 */
[----:B0-----:R-:W-:Y:S04]  /*0b00*/  REDG.E.ADD.F64.RN.STRONG.GPU desc[UR6][R4.64], R2 ;  /* 0x00000002040079a6 */ /* 0x001fe8000c12ff06 */
[----:B---3--:R-:W-:Y:S01]  /*0b10*/  REDG.E.ADD.F64.RN.STRONG.GPU desc[UR6][R8.64], R6 ;  /* 0x00000006080079a6 */ /* 0x008fe2000c12ff06 */
[----:B------:R-:W-:Y:S05]  /*0b20*/  EXIT ;  /* 0x000000000000794d */ /* 0x000fea0003800000 */
        .type           $compute_order_parameter_kernel$__internal_trig_reduction_slowpathd,@function
        .size           $compute_order_parameter_kernel$__internal_trig_reduction_slowpathd,(.L_x_113 - $compute_order_parameter_kernel$__internal_trig_reduction_slowpathd)
$compute_order_parameter_kernel$__internal_trig_reduction_slowpathd:
[--C-:B------:R-:W-:Y:S01]  /*0b30*/  SHF.R.U32.HI R6, RZ, 0x14, R5.reuse ;  /* 0x00000014ff067819 */ /* 0x100fe20000011605 */
[----:B------:R-:W-:Y:S02]  /*0b40*/  IMAD.MOV.U32 R15, RZ, RZ, R5 ;  /* 0x000000ffff0f7224 */ /* 0x000fe400078e0005 */
[----:B------:R-:W-:Y:S01]  /*0b50*/  IMAD.MOV.U32 R7, RZ, RZ, RZ ;  /* 0x000000ffff077224 */ /* 0x000fe200078e00ff */
[----:B------:R-:W-:-:S04]  /*0b60*/  LOP3.LUT R8, R6, 0x7ff, RZ, 0xc0, !PT ;  /* 0x000007ff06087812 */ /* 0x000fc800078ec0ff */
[----:B------:R-:W-:-:S13]  /*0b70*/  ISETP.NE.AND P0, PT, R8, 0x7ff, PT ;  /* 0x000007ff0800780c */ /* 0x000fda0003f05270 */
[----:B------:R-:W-:Y:S05]  /*0b80*/  @!P0 BRA `(.L_x_20) ;  /* 0x0000000800488947 */ /* 0x000fea0003800000 */
[----:B------:R-:W-:Y:S01]  /*0b90*/  VIADD R8, R8, 0xfffffc00 ;  /* 0xfffffc0008087836 */ /* 0x000fe20000000000 */
[----:B------:R-:W-:Y:S01]  /*0ba0*/  BSSY.RECONVERGENT B3, `(.L_x_21) ;  /* 0x000002f000037945 */ /* 0x000fe20003800200 */
[----:B------:R-:W-:-:S03]  /*0bb0*/  CS2R R12, SRZ ;  /* 0x00000000000c7805 */ /* 0x000fc6000001ff00 */
[----:B------:R-:W-:Y:S02]  /*0bc0*/  SHF.R.U32.HI R7, RZ, 0x6, R8 ;  /* 0x00000006ff077819 */ /* 0x000fe40000011608 */
[----:B------:R-:W-:Y:S02]  /*0bd0*/  ISETP.GE.U32.AND P0, PT, R8, 0x80, PT ;  /* 0x000000800800780c */ /* 0x000fe40003f06070 */
[C---:B------:R-:W-:Y:S02]  /*0be0*/  IADD3 R8, PT, PT, -R7.reuse, 0x13, RZ ;  /* 0x0000001307087810 */ /* 0x040fe40007ffe1ff */
[----:B------:R-:W-:Y:S02]  /*0bf0*/  IADD3 R23, PT, PT, -R7, 0xf, RZ ;  /* 0x0000000f07177810 */ /* 0x000fe40007ffe1ff */
[----:B------:R-:W-:-:S04]  /*0c00*/  SEL R8, R8, 0x12, P0 ;  /* 0x0000001208087807 */ /* 0x000fc80000000000 */
[----:B------:R-:W-:-:S13]  /*0c10*/  ISETP.GE.AND P0, PT, R23, R8, PT ;  /* 0x000000081700720c */ /* 0x000fda0003f06270 */
[----:B------:R-:W-:Y:S05]  /*0c20*/  @P0 BRA `(.L_x_22) ;  /* 0x0000000000980947 */ /* 0x000fea0003800000 */
[----:B------:R-:W0:Y:S01]  /*0c30*/  LDC.64 R10, c[0x0][0x358] ;  /* 0x0000d600ff0a7b82 */ /* 0x000e220000000a00 */
[C---:B------:R-:W-:Y:S01]  /*0c40*/  SHF.L.U64.HI R9, R14.reuse, 0xb, R15 ;  /* 0x0000000b0e097819 */ /* 0x040fe2000001020f */
[----:B------:R-:W-:Y:S01]  /*0c50*/  BSSY.RECONVERGENT B4, `(.L_x_23) ;  /* 0x0000022000047945 */ /* 0x000fe20003800200 */
[----:B------:R-:W-:Y:S01]  /*0c60*/  IMAD.SHL.U32 R17, R14, 0x800, RZ ;  /* 0x000008000e117824 */ /* 0x000fe200078e00ff */
[----:B------:R-:W-:Y:S01]  /*0c70*/  IADD3 R21, PT, PT, RZ, -R7, -R8 ;  /* 0x80000007ff157210 */ /* 0x000fe20007ffe808 */
[----:B------:R-:W-:Y:S01]  /*0c80*/  IMAD.MOV.U32 R20, RZ, RZ, RZ ;  /* 0x000000ffff147224 */ /* 0x000fe200078e00ff */
[----:B------:R-:W-:Y:S02]  /*0c90*/  CS2R R12, SRZ ;  /* 0x00000000000c7805 */ /* 0x000fe4000001ff00 */
[----:B------:R-:W-:-:S07]  /*0ca0*/  LOP3.LUT R9, R9, 0x80000000, RZ, 0xfc, !PT ;  /* 0x8000000009097812 */ /* 0x000fce00078efcff */
.L_x_24:
[----:B------:R-:W1:Y:S01]  /*0cb0*/  LDC.64 R14, c[0x4][0x48] ;  /* 0x01001200ff0e7b82 */ /* 0x000e620000000a00 */
[----:B0-----:R-:W-:Y:S02]  /*0cc0*/  R2UR UR4, R10 ;  /* 0x000000000a0472ca */ /* 0x001fe400000e0000 */
[----:B------:R-:W-:Y:S01]  /*0cd0*/  R2UR UR5, R11 ;  /* 0x000000000b0572ca */ /* 0x000fe200000e0000 */
[----:B-1----:R-:W-:-:S12]  /*0ce0*/  IMAD.WIDE R14, R23, 0x8, R14 ;  /* 0x00000008170e7825 */ /* 0x002fd800078e020e */
[----:B------:R-:W2:Y:S01]  /*0cf0*/  LDG.E.64.CONSTANT R14, desc[UR4][R14.64] ;  /* 0x000000040e0e7981 */ /* 0x000ea2000c1e9b00 */
[----:B------:R-:W-:Y:S02]  /*0d00*/  VIADD R21, R21, 0x1 ;  /* 0x0000000115157836 */ /* 0x000fe40000000000 */
[----:B------:R-:W-:Y:S02]  /*0d10*/  VIADD R23, R23, 0x1 ;  /* 0x0000000117177836 */ /* 0x000fe40000000000 */
[----:B--2---:R-:W-:-:S04]  /*0d20*/  IMAD.WIDE.U32 R12, P2, R14, R17, R12 ;  /* 0x000000110e0c7225 */ /* 0x004fc8000784000c */
[----:B------:R-:W-:Y:S02]  /*0d30*/  IMAD R25, R14, R9, RZ ;  /* 0x000000090e197224 */ /* 0x000fe400078e02ff */
[CC--:B------:R-:W-:Y:S02]  /*0d40*/  IMAD R22, R15.reuse, R17.reuse, RZ ;  /* 0x000000110f167224 */ /* 0x0c0fe400078e02ff */
[----:B------:R-:W-:Y:S01]  /*0d50*/  IMAD.HI.U32 R27, R15, R17, RZ ;  /* 0x000000110f1b7227 */ /* 0x000fe200078e00ff */
[----:B------:R-:W-:-:S03]  /*0d60*/  IADD3 R13, P0, PT, R25, R13, RZ ;  /* 0x0000000d190d7210 */ /* 0x000fc60007f1e0ff */
[----:B------:R-:W-:Y:S01]  /*0d70*/  IMAD R25, R20, 0x8, R1 ;  /* 0x0000000814197824 */ /* 0x000fe200078e0201 */
[----:B------:R-:W-:Y:S01]  /*0d80*/  IADD3 R13, P1, PT, R22, R13, RZ ;  /* 0x0000000d160d7210 */ /* 0x000fe20007f3e0ff */
[----:B------:R-:W-:-:S04]  /*0d90*/  IMAD.HI.U32 R22, R14, R9, RZ ;  /* 0x000000090e167227 */ /* 0x000fc800078e00ff */
[----:B------:R-:W-:Y:S01]  /*0da0*/  IMAD.X R14, RZ, RZ, R22, P2 ;  /* 0x000000ffff0e7224 */ /* 0x000fe200010e0616 */
[----:B------:R0:W-:Y:S01]  /*0db0*/  STL.64 [R25], R12 ;  /* 0x0000000c19007387 */ /* 0x0001e20000100a00 */
[----:B------:R-:W-:-:S03]  /*0dc0*/  IMAD.HI.U32 R22, R15, R9, RZ ;  /* 0x000000090f167227 */ /* 0x000fc600078e00ff */
[----:B------:R-:W-:Y:S01]  /*0dd0*/  IADD3.X R14, P0, PT, R27, R14, RZ, P0, !PT ;  /* 0x0000000e1b0e7210 */ /* 0x000fe2000071e4ff */
[----:B------:R-:W-:Y:S02]  /*0de0*/  IMAD R15, R15, R9, RZ ;  /* 0x000000090f0f7224 */ /* 0x000fe400078e02ff */
[----:B------:R-:W-:-:S03]  /*0df0*/  VIADD R20, R20, 0x1 ;  /* 0x0000000114147836 */ /* 0x000fc60000000000 */
[----:B------:R-:W-:Y:S01]  /*0e00*/  IADD3.X R15, P1, PT, R15, R14, RZ, P1, !PT ;  /* 0x0000000e0f0f7210 */ /* 0x000fe20000f3e4ff */
[----:B------:R-:W-:Y:S01]  /*0e10*/  IMAD.X R14, RZ, RZ, R22, P0 ;  /* 0x000000ffff0e7224 */ /* 0x000fe200000e0616 */
[----:B------:R-:W-:-:S03]  /*0e20*/  ISETP.NE.AND P0, PT, R21, -0xf, PT ;  /* 0xfffffff11500780c */ /* 0x000fc60003f05270 */
[----:B------:R-:W-:Y:S02]  /*0e30*/  IMAD.X R14, RZ, RZ, R14, P1 ;  /* 0x000000ffff0e7224 */ /* 0x000fe400008e060e */
[----:B0-----:R-:W-:Y:S02]  /*0e40*/  IMAD.MOV.U32 R12, RZ, RZ, R15 ;  /* 0x000000ffff0c7224 */ /* 0x001fe400078e000f */
[----:B------:R-:W-:-:S06]  /*0e50*/  IMAD.MOV.U32 R13, RZ, RZ, R14 ;  /* 0x000000ffff0d7224 */ /* 0x000fcc00078e000e */
[----:B------:R-:W-:Y:S05]  /*0e60*/  @P0 BRA `(.L_x_24) ;  /* 0xfffffffc00900947 */ /* 0x000fea000383ffff */
[----:B------:R-:W-:Y:S05]  /*0e70*/  BSYNC.RECONVERGENT B4 ;  /* 0x0000000000047941 */ /* 0x000fea0003800200 */
.L_x_23:
[----:B------:R-:W-:-:S07]  /*0e80*/  IMAD.MOV.U32 R23, RZ, RZ, R8 ;  /* 0x000000ffff177224 */ /* 0x000fce00078e0008 */
.L_x_22:
[----:B------:R-:W-:Y:S05]  /*0e90*/  BSYNC.RECONVERGENT B3 ;  /* 0x0000000000037941 */ /* 0x000fea0003800200 */
.L_x_21:
[----:B------:R-:W-:Y:S01]  /*0ea0*/  LOP3.LUT P0, R25, R6, 0x3f, RZ, 0xc0, !PT ;  /* 0x0000003f06197812 */ /* 0x000fe2000780c0ff */
[----:B------:R-:W-:-:S04]  /*0eb0*/  IMAD.IADD R6, R7, 0x1, R23 ;  /* 0x0000000107067824 */ /* 0x000fc800078e0217 */
[----:B------:R-:W-:-:S05]  /*0ec0*/  IMAD.U32 R27, R6, 0x8, R1 ;  /* 0x00000008061b7824 */ /* 0x000fca00078e0001 */
[----:B------:R0:W-:Y:S04]  /*0ed0*/  STL.64 [R27+-0x78], R12 ;  /* 0xffff880c1b007387 */ /* 0x0001e80000100a00 */
[----:B------:R-:W2:Y:S04]  /*0ee0*/  @P0 LDL.64 R14, [R1+0x8] ;  /* 0x00000800010e0983 */ /* 0x000ea80000100a00 */
[----:B------:R-:W3:Y:S04]  /*0ef0*/  LDL.64 R8, [R1+0x10] ;  /* 0x0000100001087983 */ /* 0x000ee80000100a00 */
[----:B------:R-:W4:Y:S01]  /*0f00*/  LDL.64 R6, [R1+0x18] ;  /* 0x0000180001067983 */ /* 0x000f220000100a00 */
[----:B------:R-:W-:Y:S01]  /*0f10*/  @P0 LOP3.LUT R10, R25, 0x3f, RZ, 0x3c, !PT ;  /* 0x0000003f190a0812 */ /* 0x000fe200078e3cff */
[----:B------:R-:W-:Y:S01]  /*0f20*/  BSSY.RECONVERGENT B3, `(.L_x_25) ;  /* 0x0000034000037945 */ /* 0x000fe20003800200 */
[----:B--2---:R-:W-:-:S02]  /*0f30*/  @P0 SHF.R.U64 R11, R14, 0x1, R15 ;  /* 0x000000010e0b0819 */ /* 0x004fc4000000120f */
[----:B------:R-:W-:Y:S02]  /*0f40*/  @P0 SHF.R.U32.HI R15, RZ, 0x1, R15 ;  /* 0x00000001ff0f0819 */ /* 0x000fe4000001160f */
[CC--:B---3--:R-:W-:Y:S02]  /*0f50*/  @P0 SHF.L.U32 R14, R8.reuse, R25.reuse, RZ ;  /* 0x00000019080e0219 */ /* 0x0c8fe400000006ff */
[----:B------:R-:W-:Y:S02]  /*0f60*/  @P0 SHF.R.U64 R11, R11, R10, R15 ;  /* 0x0000000a0b0b0219 */ /* 0x000fe4000000120f */
[--C-:B------:R-:W-:Y:S02]  /*0f70*/  @P0 SHF.R.U32.HI R23, RZ, 0x1, R9.reuse ;  /* 0x00000001ff170819 */ /* 0x100fe40000011609 */
[C-C-:B------:R-:W-:Y:S02]  /*0f80*/  @P0 SHF.R.U64 R21, R8.reuse, 0x1, R9.reuse ;  /* 0x0000000108150819 */ /* 0x140fe40000001209 */
[----:B------:R-:W-:-:S02]  /*0f90*/  @P0 SHF.L.U64.HI R17, R8, R25, R9 ;  /* 0x0000001908110219 */ /* 0x000fc40000010209 */
[-C--:B0-----:R-:W-:Y:S02]  /*0fa0*/  @P0 SHF.R.U32.HI R12, RZ, R10.reuse, R15 ;  /* 0x0000000aff0c0219 */ /* 0x081fe4000001160f */
[----:B------:R-:W-:Y:S02]  /*0fb0*/  @P0 LOP3.LUT R8, R14, R11, RZ, 0xfc, !PT ;  /* 0x0000000b0e080212 */ /* 0x000fe400078efcff */
[-C--:B----4-:R-:W-:Y:S02]  /*0fc0*/  @P0 SHF.L.U32 R13, R6, R25.reuse, RZ ;  /* 0x00000019060d0219 */ /* 0x090fe400000006ff */
[--C-:B------:R-:W-:Y:S02]  /*0fd0*/  @P0 SHF.R.U64 R20, R21, R10, R23.reuse ;  /* 0x0000000a15140219 */ /* 0x100fe40000001217 */
[----:B------:R-:W-:Y:S02]  /*0fe0*/  @P0 LOP3.LUT R9, R17, R12, RZ, 0xfc, !PT ;  /* 0x0000000c11090212 */ /* 0x000fe400078efcff */
[----:B------:R-:W-:Y:S01]  /*0ff0*/  @P0 SHF.R.U32.HI R23, RZ, R10, R23 ;  /* 0x0000000aff170219 */ /* 0x000fe20000011617 */
[----:B------:R-:W-:Y:S01]  /*1000*/  IMAD.SHL.U32 R10, R8, 0x4, RZ ;  /* 0x00000004080a7824 */ /* 0x000fe200078e00ff */
[----:B------:R-:W-:-:S02]  /*1010*/  @P0 SHF.L.U64.HI R12, R6, R25, R7 ;  /* 0x00000019060c0219 */ /* 0x000fc40000010207 */
[----:B------:R-:W-:Y:S02]  /*1020*/  @P0 LOP3.LUT R6, R13, R20, RZ, 0xfc, !PT ;  /* 0x000000140d060212 */ /* 0x000fe400078efcff */
[----:B------:R-:W-:Y:S02]  /*1030*/  SHF.L.U64.HI R15, R8, 0x2, R9 ;  /* 0x00000002080f7819 */ /* 0x000fe40000010209 */
[----:B------:R-:W-:Y:S02]  /*1040*/  @P0 LOP3.LUT R7, R12, R23, RZ, 0xfc, !PT ;  /* 0x000000170c070212 */ /* 0x000fe400078efcff */
[----:B------:R-:W-:Y:S02]  /*1050*/  SHF.L.W.U32.HI R9, R9, 0x2, R6 ;  /* 0x0000000209097819 */ /* 0x000fe40000010e06 */
[----:B------:R-:W-:Y:S02]  /*1060*/  IADD3 RZ, P0, PT, RZ, -R10, RZ ;  /* 0x8000000affff7210 */ /* 0x000fe40007f1e0ff */
[----:B------:R-:W-:-:S02]  /*1070*/  LOP3.LUT R8, RZ, R15, RZ, 0x33, !PT ;  /* 0x0000000fff087212 */ /* 0x000fc400078e33ff */
[----:B------:R-:W-:Y:S02]  /*1080*/  SHF.L.W.U32.HI R6, R6, 0x2, R7 ;  /* 0x0000000206067819 */ /* 0x000fe40000010e07 */
[----:B------:R-:W-:Y:S02]  /*1090*/  LOP3.LUT R11, RZ, R9, RZ, 0x33, !PT ;  /* 0x00000009ff0b7212 */ /* 0x000fe400078e33ff */
[----:B------:R-:W-:Y:S02]  /*10a0*/  IADD3.X R12, P0, PT, RZ, R8, RZ, P0, !PT ;  /* 0x00000008ff0c7210 */ /* 0x000fe4000071e4ff */
[----:B------:R-:W-:Y:S02]  /*10b0*/  LOP3.LUT R8, RZ, R6, RZ, 0x33, !PT ;  /* 0x00000006ff087212 */ /* 0x000fe400078e33ff */
[----:B------:R-:W-:Y:S02]  /*10c0*/  IADD3.X R14, P1, PT, RZ, R11, RZ, P0, !PT ;  /* 0x0000000bff0e7210 */ /* 0x000fe4000073e4ff */
[----:B------:R-:W-:-:S03]  /*10d0*/  ISETP.GT.U32.AND P2, PT, R9, -0x1, PT ;  /* 0xffffffff0900780c */ /* 0x000fc60003f44070 */
[----:B------:R-:W-:Y:S01]  /*10e0*/  IMAD.X R11, RZ, RZ, R8, P1 ;  /* 0x000000ffff0b7224 */ /* 0x000fe200008e0608 */
[----:B------:R-:W-:-:S04]  /*10f0*/  ISETP.GT.AND.EX P0, PT, R6, -0x1, PT, P2 ;  /* 0xffffffff0600780c */ /* 0x000fc80003f04320 */
[----:B------:R-:W-:Y:S02]  /*1100*/  SEL R8, R6, R11, P0 ;  /* 0x0000000b06087207 */ /* 0x000fe40000000000 */
[----:B------:R-:W-:Y:S02]  /*1110*/  SEL R11, R9, R14, P0 ;  /* 0x0000000e090b7207 */ /* 0x000fe40000000000 */
[----:B------:R-:W-:Y:S02]  /*1120*/  ISETP.NE.U32.AND P1, PT, R8, RZ, PT ;  /* 0x000000ff0800720c */ /* 0x000fe40003f25070 */
[----:B------:R-:W-:Y:S02]  /*1130*/  SEL R15, R15, R12, P0 ;  /* 0x0000000c0f0f7207 */ /* 0x000fe40000000000 */
[----:B------:R-:W-:Y:S01]  /*1140*/  SEL R13, R11, R8, !P1 ;  /* 0x000000080b0d7207 */ /* 0x000fe20004800000 */
[----:B------:R-:W-:-:S05]  /*1150*/  @!P0 IMAD.MOV R10, RZ, RZ, -R10 ;  /* 0x000000ffff0a8224 */ /* 0x000fca00078e0a0a */
[----:B------:R-:W0:Y:S02]  /*1160*/  FLO.U32 R13, R13 ;  /* 0x0000000d000d7300 */ /* 0x000e2400000e0000 */
[C---:B0-----:R-:W-:Y:S02]  /*1170*/  IADD3 R14, PT, PT, -R13.reuse, 0x1f, RZ ;  /* 0x0000001f0d0e7810 */ /* 0x041fe40007ffe1ff */
[----:B------:R-:W-:-:S03]  /*1180*/  IADD3 R9, PT, PT, -R13, 0x3f, RZ ;  /* 0x0000003f0d097810 */ /* 0x000fc60007ffe1ff */
[----:B------:R-:W-:-:S05]  /*1190*/  @P1 IMAD.MOV R9, RZ, RZ, R14 ;  /* 0x000000ffff091224 */ /* 0x000fca00078e020e */
[----:B------:R-:W-:-:S13]  /*11a0*/  ISETP.NE.AND P1, PT, R9, RZ, PT ;  /* 0x000000ff0900720c */ /* 0x000fda0003f25270 */
[----:B------:R-:W-:Y:S05]  /*11b0*/  @!P1 BRA `(.L_x_26) ;  /* 0x0000000000289947 */ /* 0x000fea0003800000 */
[--C-:B------:R-:W-:Y:S02]  /*11c0*/  SHF.R.U64 R13, R10, 0x1, R15.reuse ;  /* 0x000000010a0d7819 */ /* 0x100fe4000000120f */
[C---:B------:R-:W-:Y:S02]  /*11d0*/  LOP3.LUT R10, R9.reuse, 0x3f, RZ, 0xc0, !PT ;  /* 0x0000003f090a7812 */ /* 0x040fe400078ec0ff */
[----:B------:R-:W-:Y:S02]  /*11e0*/  SHF.R.U32.HI R15, RZ, 0x1, R15 ;  /* 0x00000001ff0f7819 */ /* 0x000fe4000001160f */
[----:B------:R-:W-:Y:S02]  /*11f0*/  LOP3.LUT R12, R9, 0x3f, RZ, 0xc, !PT ;  /* 0x0000003f090c7812 */ /* 0x000fe400078e0cff */
[CC--:B------:R-:W-:Y:S02]  /*1200*/  SHF.L.U64.HI R17, R11.reuse, R10.reuse, R8 ;  /* 0x0000000a0b117219 */ /* 0x0c0fe40000010208 */
[----:B------:R-:W-:-:S02]  /*1210*/  SHF.L.U32 R10, R11, R10, RZ ;  /* 0x0000000a0b0a7219 */ /* 0x000fc400000006ff */
[-CC-:B------:R-:W-:Y:S02]  /*1220*/  SHF.R.U64 R11, R13, R12.reuse, R15.reuse ;  /* 0x0000000c0d0b7219 */ /* 0x180fe4000000120f */
[----:B------:R-:W-:Y:S02]  /*1230*/  SHF.R.U32.HI R8, RZ, R12, R15 ;  /* 0x0000000cff087219 */ /* 0x000fe4000001160f */
[----:B------:R-:W-:Y:S02]  /*1240*/  LOP3.LUT R11, R10, R11, RZ, 0xfc, !PT ;  /* 0x0000000b0a0b7212 */ /* 0x000fe400078efcff */
[----:B------:R-:W-:-:S07]  /*1250*/  LOP3.LUT R8, R17, R8, RZ, 0xfc, !PT ;  /* 0x0000000811087212 */ /* 0x000fce00078efcff */
.L_x_26:
[----:B------:R-:W-:Y:S05]  /*1260*/  BSYNC.RECONVERGENT B3 ;  /* 0x0000000000037941 */ /* 0x000fea0003800200 */
.L_x_25:
[----:B------:R-:W-:Y:S01]  /*1270*/  IMAD.WIDE.U32 R12, R11, 0x2168c235, RZ ;  /* 0x2168c2350b0c7825 */ /* 0x000fe200078e00ff */
[----:B------:R-:W-:-:S03]  /*1280*/  SHF.R.U32.HI R7, RZ, 0x1e, R7 ;  /* 0x0000001eff077819 */ /* 0x000fc60000011607 */
[----:B------:R-:W-:Y:S01]  /*1290*/  IMAD.MOV.U32 R14, RZ, RZ, R13 ;  /* 0x000000ffff0e7224 */ /* 0x000fe200078e000d */
[----:B------:R-:W-:Y:S01]  /*12a0*/  IADD3 RZ, P1, PT, R12, R12, RZ ;  /* 0x0000000c0cff7210 */ /* 0x000fe20007f3e0ff */
[----:B------:R-:W-:Y:S01]  /*12b0*/  IMAD.MOV.U32 R15, RZ, RZ, RZ ;  /* 0x000000ffff0f7224 */ /* 0x000fe200078e00ff */
[----:B------:R-:W-:Y:S01]  /*12c0*/  LEA.HI R7, R6, R7, RZ, 0x1 ;  /* 0x0000000706077211 */ /* 0x000fe200078f08ff */
[----:B------:R-:W-:-:S04]  /*12d0*/  IMAD.HI.U32 R13, R8, -0x36f0255e, RZ ;  /* 0xc90fdaa2080d7827 */ /* 0x000fc800078e00ff */
[----:B------:R-:W-:-:S04]  /*12e0*/  IMAD.WIDE.U32 R10, R11, -0x36f0255e, R14 ;  /* 0xc90fdaa20b0a7825 */ /* 0x000fc800078e000e */
[C---:B------:R-:W-:Y:S02]  /*12f0*/  IMAD R15, R8.reuse, -0x36f0255e, RZ ;  /* 0xc90fdaa2080f7824 */ /* 0x040fe400078e02ff */
[----:B------:R-:W-:-:S04]  /*1300*/  IMAD.WIDE.U32 R10, P2, R8, 0x2168c235, R10 ;  /* 0x2168c235080a7825 */ /* 0x000fc8000784000a */
[----:B------:R-:W-:Y:S01]  /*1310*/  IMAD.X R8, RZ, RZ, R13, P2 ;  /* 0x000000ffff087224 */ /* 0x000fe200010e060d */
[----:B------:R-:W-:Y:S02]  /*1320*/  IADD3 R11, P2, PT, R15, R11, RZ ;  /* 0x0000000b0f0b7210 */ /* 0x000fe40007f5e0ff */
[----:B------:R-:W-:Y:S02]  /*1330*/  IADD3.X RZ, P1, PT, R10, R10, RZ, P1, !PT ;  /* 0x0000000a0aff7210 */ /* 0x000fe40000f3e4ff */
[C---:B------:R-:W-:Y:S01]  /*1340*/  ISETP.GT.U32.AND P3, PT, R11.reuse, RZ, PT ;  /* 0x000000ff0b00720c */ /* 0x040fe20003f64070 */
[----:B------:R-:W-:Y:S01]  /*1350*/  IMAD.X R8, RZ, RZ, R8, P2 ;  /* 0x000000ffff087224 */ /* 0x000fe200010e0608 */
[----:B------:R-:W-:-:S04]  /*1360*/  IADD3.X R10, P2, PT, R11, R11, RZ, P1, !PT ;  /* 0x0000000b0b0a7210 */ /* 0x000fc80000f5e4ff */
[C---:B------:R-:W-:Y:S01]  /*1370*/  ISETP.GT.AND.EX P1, PT, R8.reuse, RZ, PT, P3 ;  /* 0x000000ff0800720c */ /* 0x040fe20003f24330 */
[----:B------:R-:W-:-:S03]  /*1380*/  IMAD.X R13, R8, 0x1, R8, P2 ;  /* 0x00000001080d7824 */ /* 0x000fc600010e0608 */
[----:B------:R-:W-:Y:S02]  /*1390*/  SEL R10, R10, R11, P1 ;  /* 0x0000000b0a0a7207 */ /* 0x000fe40000800000 */
[----:B------:R-:W-:Y:S02]  /*13a0*/  SEL R11, R13, R8, P1 ;  /* 0x000000080d0b7207 */ /* 0x000fe40000800000 */
[----:B------:R-:W-:Y:S02]  /*13b0*/  IADD3 R14, P2, PT, R10, 0x1, RZ ;  /* 0x000000010a0e7810 */ /* 0x000fe40007f5e0ff */
[----:B------:R-:W-:Y:S02]  /*13c0*/  SEL R8, RZ, 0xffffffff, !P1 ;  /* 0xffffffffff087807 */ /* 0x000fe40004800000 */
[----:B------:R-:W-:Y:S01]  /*13d0*/  LOP3.LUT P1, R5, R5, 0x80000000, RZ, 0xc0, !PT ;  /* 0x8000000005057812 */ /* 0x000fe2000782c0ff */
[----:B------:R-:W-:Y:S02]  /*13e0*/  IMAD.X R11, RZ, RZ, R11, P2 ;  /* 0x000000ffff0b7224 */ /* 0x000fe400010e060b */
[----:B------:R-:W-:Y:S01]  /*13f0*/  IMAD.IADD R8, R8, 0x1, -R9 ;  /* 0x0000000108087824 */ /* 0x000fe200078e0a09 */
[----:B------:R-:W-:-:S02]  /*1400*/  @!P0 LOP3.LUT R5, R5, 0x80000000, RZ, 0x3c, !PT ;  /* 0x8000000005058812 */ /* 0x000fc400078e3cff */
[----:B------:R-:W-:Y:S01]  /*1410*/  SHF.R.U64 R14, R14, 0xa, R11 ;  /* 0x0000000a0e0e7819 */ /* 0x000fe2000000120b */
[----:B------:R-:W-:-:S03]  /*1420*/  IMAD.SHL.U32 R8, R8, 0x100000, RZ ;  /* 0x0010000008087824 */ /* 0x000fc600078e00ff */
[----:B------:R-:W-:-:S03]  /*1430*/  IADD3 R14, P2, PT, R14, 0x1, RZ ;  /* 0x000000010e0e7810 */ /* 0x000fc60007f5e0ff */
[----:B------:R-:W-:Y:S01]  /*1440*/  @P1 IMAD.MOV R7, RZ, RZ, -R7 ;  /* 0x000000ffff071224 */ /* 0x000fe200078e0a07 */
[----:B------:R-:W-:-:S04]  /*1450*/  LEA.HI.X R11, R11, RZ, RZ, 0x16, P2 ;  /* 0x000000ff0b0b7211 */ /* 0x000fc800010fb4ff */
[--C-:B------:R-:W-:Y:S02]  /*1460*/  SHF.R.U64 R14, R14, 0x1, R11.reuse ;  /* 0x000000010e0e7819 */ /* 0x100fe4000000120b */
[----:B------:R-:W-:Y:S02]  /*1470*/  SHF.R.U32.HI R9, RZ, 0x1, R11 ;  /* 0x00000001ff097819 */ /* 0x000fe4000001160b */
[----:B------:R-:W-:-:S04]  /*1480*/  IADD3 R14, P2, P3, RZ, RZ, R14 ;  /* 0x000000ffff0e7210 */ /* 0x000fc80007b5e00e */
[----:B------:R-:W-:-:S04]  /*1490*/  IADD3.X R6, PT, PT, R8, 0x3fe00000, R9, P2, P3 ;  /* 0x3fe0000008067810 */ /* 0x000fc800017e6409 */
[----:B------:R-:W-:-:S07]  /*14a0*/  LOP3.LUT R15, R6, R5, RZ, 0xfc, !PT ;  /* 0x00000005060f7212 */ /* 0x000fce00078efcff */
.L_x_20:
[----:B------:R-:W-:-:S04]  /*14b0*/  IMAD.MOV.U32 R5, RZ, RZ, 0x0 ;  /* 0x00000000ff057424 */ /* 0x000fc800078e00ff */
[----:B------:R-:W-:Y:S05]  /*14c0*/  RET.REL.NODEC R4 `(compute_order_parameter_kernel) ;  /* 0xffffffe804cc7950 */ /* 0x000fea0003c3ffff */
.L_x_27:
        /* <DEDUP_REMOVED lines=11> */
.L_x_113:


//--------------------- .text.compute_entropy_kernel --------------------------
	.section	.text.compute_entropy_kernel,"ax",@progbits
	.align	128
        .global         compute_entropy_kernel
        .type           compute_entropy_kernel,@function
        .size           compute_entropy_kernel,(.L_x_114 - compute_entropy_kernel)
        .other          compute_entropy_kernel,@"STO_CUDA_ENTRY STV_DEFAULT"
compute_entropy_kernel:
.text.compute_entropy_kernel:
[----:B------:R-:W-:Y:S08]  /*0000*/  LDC R1, c[0x0][0x37c] ;  /* 0x0000df00ff017b82 */ /* 0x000ff00000000800 */
[----:B------:R-:W0:Y:S01]  /*0010*/  S2UR UR5, SR_CgaCtaId ;  /* 0x00000000000579c3 */ /* 0x000e220000008800 */
[----:B------:R-:W1:Y:S01]  /*0020*/  S2R R0, SR_TID.X ;  /* 0x0000000000007919 */ /* 0x000e620000002100 */
[----:B------:R-:W-:Y:S01]  /*0030*/  UMOV UR4, 0x400 ;  /* 0x0000040000047882 */ /* 0x000fe20000000000 */
[----:B------:R-:W2:Y:S01]  /*0040*/  LDCU.64 UR6, c[0x0][0x358] ;  /* 0x00006b00ff0677ac */ /* 0x000ea20008000a00 */
[----:B------:R-:W-:Y:S04]  /*0050*/  BSSY.RECONVERGENT B0, `(.L_x_28) ;  /* 0x0000083000007945 */ /* 0x000fe80003800200 */
[----:B------:R-:W3:Y:S08]  /*0060*/  S2UR UR8, SR_CTAID.X ;  /* 0x00000000000879c3 */ /* 0x000ef00000002500 */
[----:B------:R-:W3:Y:S01]  /*0070*/  LDC R3, c[0x0][0x360] ;  /* 0x0000d800ff037b82 */ /* 0x000ee20000000800 */
[----:B0-----:R-:W-:Y:S01]  /*0080*/  ULEA UR4, UR5, UR4, 0x18 ;  /* 0x0000000405047291 */ /* 0x001fe2000f8ec0ff */
[----:B------:R-:W0:Y:S05]  /*0090*/  LDCU UR5, c[0x0][0x398] ;  /* 0x00007300ff0577ac */ /* 0x000e2a0008000800 */
[----:B-1----:R-:W-:-:S05]  /*00a0*/  LEA R2, R0, UR4, 0x3 ;  /* 0x0000000400027c11 */ /* 0x002fca000f8e18ff */
[----:B------:R1:W-:Y:S01]  /*00b0*/  STS.64 [R2], RZ ;  /* 0x000000ff02007388 */ /* 0x0003e20000000a00 */
[----:B---3--:R-:W-:-:S05]  /*00c0*/  IMAD R5, R3, UR8, R0 ;  /* 0x0000000803057c24 */ /* 0x008fca000f8e0200 */
[----:B0-----:R-:W-:-:S13]  /*00d0*/  ISETP.GE.AND P0, PT, R5, UR5, PT ;  /* 0x0000000505007c0c */ /* 0x001fda000bf06270 */
[----:B-12---:R-:W-:Y:S05]  /*00e0*/  @P0 BRA `(.L_x_29) ;  /* 0x0000000400e40947 */ /* 0x006fea0003800000 */
[----:B------:R-:W0:Y:S01]  /*00f0*/  LDC.64 R10, c[0x0][0x388] ;  /* 0x0000e200ff0a7b82 */ /* 0x000e220000000a00 */
[----:B------:R-:W1:Y:S07]  /*0100*/  LDCU.64 UR4, c[0x0][0x3a0] ;  /* 0x00007400ff0477ac */ /* 0x000e6e0008000a00 */
[----:B------:R-:W2:Y:S01]  /*0110*/  LDC.64 R6, c[0x0][0x380] ;  /* 0x0000e000ff067b82 */ /* 0x000ea20000000a00 */
[----:B0-----:R-:W-:-:S06]  /*0120*/  IMAD.WIDE R10, R5, 0x8, R10 ;  /* 0x00000008050a7825 */ /* 0x001fcc00078e020a */
[----:B------:R-:W3:Y:S01]  /*0130*/  LDG.E.64 R10, desc[UR6][R10.64] ;  /* 0x000000060a0a7981 */ /* 0x000ee2000c1e1b00 */
[----:B--2---:R-:W-:-:S06]  /*0140*/  IMAD.WIDE R6, R5, 0x8, R6 ;  /* 0x0000000805067825 */ /* 0x004fcc00078e0206 */
[----:B------:R-:W2:Y:S01]  /*0150*/  LDG.E.64 R6, desc[UR6][R6.64] ;  /* 0x0000000606067981 */ /* 0x000ea2000c1e1b00 */
[----:B------:R-:W-:Y:S01]  /*0160*/  BSSY.RECONVERGENT B1, `(.L_x_30) ;  /* 0x0000018000017945 */ /* 0x000fe20003800200 */
[----:B---3--:R-:W-:Y:S01]  /*0170*/  DMUL R4, R10, R10 ;  /* 0x0000000a0a047228 */ /* 0x008fe20000000000 */
[----:B------:R-:W-:Y:S02]  /*0180*/  IMAD.MOV.U32 R10, RZ, RZ, 0x0 ;  /* 0x00000000ff0a7424 */ /* 0x000fe400078e00ff */
[----:B------:R-:W-:-:S05]  /*0190*/  IMAD.MOV.U32 R11, RZ, RZ, 0x3fd80000 ;  /* 0x3fd80000ff0b7424 */ /* 0x000fca00078e00ff */
[----:B--2---:R-:W-:-:S08]  /*01a0*/  DFMA R4, R6, R6, R4 ;  /* 0x000000060604722b */ /* 0x004fd00000000004 */
[----:B-1----:R-:W-:-:S06]  /*01b0*/  DADD R4, R4, UR4 ;  /* 0x0000000404047e29 */ /* 0x002fcc0008000000 */
[----:B------:R-:W0:Y:S04]  /*01c0*/  MUFU.RSQ64H R9, R5 ;  /* 0x0000000500097308 */ /* 0x000e280000001c00 */
[----:B------:R-:W-:-:S05]  /*01d0*/  VIADD R8, R5, 0xfcb00000 ;  /* 0xfcb0000005087836 */ /* 0x000fca0000000000 */
[----:B------:R-:W-:Y:S01]  /*01e0*/  ISETP.GE.U32.AND P0, PT, R8, 0x7ca00000, PT ;  /* 0x7ca000000800780c */ /* 0x000fe20003f06070 */
[----:B0-----:R-:W-:-:S08]  /*01f0*/  DMUL R12, R8, R8 ;  /* 0x00000008080c7228 */ /* 0x001fd00000000000 */
[----:B------:R-:W-:-:S08]  /*0200*/  DFMA R12, R4, -R12, 1 ;  /* 0x3ff00000040c742b */ /* 0x000fd0000000080c */
[----:B------:R-:W-:Y:S02]  /*0210*/  DFMA R10, R12, R10, 0.5 ;  /* 0x3fe000000c0a742b */ /* 0x000fe4000000000a */
[----:B------:R-:W-:-:S08]  /*0220*/  DMUL R12, R8, R12 ;  /* 0x0000000c080c7228 */ /* 0x000fd00000000000 */
[----:B------:R-:W-:-:S08]  /*0230*/  DFMA R10, R10, R12, R8 ;  /* 0x0000000c0a0a722b */ /* 0x000fd00000000008 */
[----:B------:R-:W-:Y:S02]  /*0240*/  DMUL R12, R4, R10 ;  /* 0x0000000a040c7228 */ /* 0x000fe40000000000 */
[----:B------:R-:W-:Y:S01]  /*0250*/  VIADD R17, R11, 0xfff00000 ;  /* 0xfff000000b117836 */ /* 0x000fe20000000000 */
[----:B------:R-:W-:-:S05]  /*0260*/  MOV R16, R10 ;  /* 0x0000000a00107202 */ /* 0x000fca0000000f00 */
[----:B------:R-:W-:-:S08]  /*0270*/  DFMA R14, R12, -R12, R4 ;  /* 0x8000000c0c0e722b */ /* 0x000fd00000000004 */
[----:B------:R-:W-:Y:S01]  /*0280*/  DFMA R6, R14, R16, R12 ;  /* 0x000000100e06722b */ /* 0x000fe2000000000c */
[----:B------:R-:W-:Y:S10]  /*0290*/  @!P0 BRA `(.L_x_31) ;  /* 0x0000000000108947 */ /* 0x000ff40003800000 */
[----:B------:R-:W-:-:S07]  /*02a0*/  MOV R6, 0x2c0 ;  /* 0x000002c000067802 */ /* 0x000fce0000000f00 */
[----:B------:R-:W-:Y:S05]  /*02b0*/  CALL.REL.NOINC `($__internal_0_$__cuda_sm20_dsqrt_rn_f64_mediumpath_v1) ;  /* 0x0000000400d07944 */ /* 0x000fea0003c00000 */
[----:B------:R-:W-:Y:S02]  /*02c0*/  IMAD.MOV.U32 R6, RZ, RZ, R8 ;  /* 0x000000ffff067224 */ /* 0x000fe400078e0008 */
[----:B------:R-:W-:-:S07]  /*02d0*/  IMAD.MOV.U32 R7, RZ, RZ, R9 ;  /* 0x000000ffff077224 */ /* 0x000fce00078e0009 */
.L_x_31:
[----:B------:R-:W-:Y:S05]  /*02e0*/  BSYNC.RECONVERGENT B1 ;  /* 0x0000000000017941 */ /* 0x000fea0003800200 */
.L_x_30:
[----:B------:R-:W-:Y:S01]  /*02f0*/  DADD R6, R6, 1 ;  /* 0x3ff0000006067429 */ /* 0x000fe20000000000 */
[----:B------:R-:W-:Y:S09]  /*0300*/  BSSY.RECONVERGENT B1, `(.L_x_32) ;  /* 0x0000053000017945 */ /* 0x000ff20003800200 */
[----:B------:R-:W-:Y:S01]  /*0310*/  ISETP.GT.AND P0, PT, R7, 0xfffff, PT ;  /* 0x000fffff0700780c */ /* 0x000fe20003f04270 */
[----:B------:R-:W-:Y:S01]  /*0320*/  IMAD.MOV.U32 R8, RZ, RZ, R6 ;  /* 0x000000ffff087224 */ /* 0x000fe200078e0006 */
[----:B------:R-:W-:Y:S01]  /*0330*/  MOV R5, R7 ;  /* 0x0000000700057202 */ /* 0x000fe20000000f00 */
[----:B------:R-:W-:-:S10]  /*0340*/  IMAD.MOV.U32 R9, RZ, RZ, R7 ;  /* 0x000000ffff097224 */ /* 0x000fd400078e0007 */
[----:B------:R-:W-:-:S10]  /*0350*/  @!P0 DMUL R8, R8, 1.80143985094819840000e+16 ;  /* 0x4350000008088828 */ /* 0x000fd40000000000 */
[----:B------:R-:W-:Y:S02]  /*0360*/  @!P0 IMAD.MOV.U32 R5, RZ, RZ, R9 ;  /* 0x000000ffff058224 */ /* 0x000fe400078e0009 */
[----:B------:R-:W-:Y:S02]  /*0370*/  @!P0 IMAD.MOV.U32 R6, RZ, RZ, R8 ;  /* 0x000000ffff068224 */ /* 0x000fe400078e0008 */
[----:B------:R-:W-:-:S05]  /*0380*/  VIADD R4, R5, 0xffffffff ;  /* 0xffffffff05047836 */ /* 0x000fca0000000000 */
[----:B------:R-:W-:Y:S01]  /*0390*/  ISETP.GT.U32.AND P1, PT, R4, 0x7feffffe, PT ;  /* 0x7feffffe0400780c */ /* 0x000fe20003f24070 */
[----:B------:R-:W-:Y:S01]  /*03a0*/  IMAD.MOV.U32 R4, RZ, RZ, -0x3ff ;  /* 0xfffffc01ff047424 */ /* 0x000fe200078e00ff */
[----:B------:R-:W-:-:S11]  /*03b0*/  @!P0 MOV R4, 0xfffffbcb ;  /* 0xfffffbcb00048802 */ /* 0x000fd60000000f00 */
[----:B------:R-:W-:Y:S05]  /*03c0*/  @P1 BRA `(.L_x_33) ;  /* 0x0000000400001947 */ /* 0x000fea0003800000 */
[----:B------:R-:W-:Y:S01]  /*03d0*/  LOP3.LUT R7, R5, 0xfffff, RZ, 0xc0, !PT ;  /* 0x000fffff05077812 */ /* 0x000fe200078ec0ff */
[----:B------:R-:W-:Y:S01]  /*03e0*/  IMAD.MOV.U32 R16, RZ, RZ, -0x748574fc ;  /* 0x8b7a8b04ff107424 */ /* 0x000fe200078e00ff */
[----:B------:R-:W-:Y:S01]  /*03f0*/  MOV R8, RZ ;  /* 0x000000ff00087202 */ /* 0x000fe20000000f00 */
[----:B------:R-:W-:Y:S01]  /*0400*/  IMAD.MOV.U32 R17, RZ, RZ, 0x3ed0ee25 ;  /* 0x3ed0ee25ff117424 */ /* 0x000fe200078e00ff */
[----:B------:R-:W-:Y:S01]  /*0410*/  LOP3.LUT R7, R7, 0x3ff00000, RZ, 0xfc, !PT ;  /* 0x3ff0000007077812 */ /* 0x000fe200078efcff */
[----:B------:R-:W-:Y:S01]  /*0420*/  UMOV UR4, 0x3ae80f1e ;  /* 0x3ae80f1e00047882 */ /* 0x000fe20000000000 */
[----:B------:R-:W-:Y:S01]  /*0430*/  UMOV UR5, 0x3eb1380b ;  /* 0x3eb1380b00057882 */ /* 0x000fe20000000000 */
[----:B------:R-:W-:Y:S01]  /*0440*/  LEA.HI R18, R5, R4, RZ, 0xc ;  /* 0x0000000405127211 */ /* 0x000fe200078f60ff */
[----:B------:R-:W-:Y:S01]  /*0450*/  UMOV UR8, 0x80000000 ;  /* 0x8000000000087882 */ /* 0x000fe20000000000 */
[----:B------:R-:W-:Y:S01]  /*0460*/  ISETP.GE.U32.AND P0, PT, R7, 0x3ff6a09f, PT ;  /* 0x3ff6a09f0700780c */ /* 0x000fe20003f06070 */
[----:B------:R-:W-:Y:S01]  /*0470*/  UMOV UR9, 0x43300000 ;  /* 0x4330000000097882 */ /* 0x000fe20000000000 */
[----:B------:R-:W-:-:S11]  /*0480*/  MOV R19, 0x43300000 ;  /* 0x4330000000137802 */ /* 0x000fd60000000f00 */
[----:B------:R-:W-:Y:S02]  /*0490*/  @P0 VIADD R9, R7, 0xfff00000 ;  /* 0xfff0000007090836 */ /* 0x000fe40000000000 */
[----:B------:R-:W-:Y:S02]  /*04a0*/  @P0 VIADD R18, R18, 0x1 ;  /* 0x0000000112120836 */ /* 0x000fe40000000000 */
[----:B------:R-:W-:-:S03]  /*04b0*/  @P0 IMAD.MOV.U32 R7, RZ, RZ, R9 ;  /* 0x000000ffff070224 */ /* 0x000fc600078e0009 */
[----:B------:R-:W-:-:S03]  /*04c0*/  LOP3.LUT R18, R18, 0x80000000, RZ, 0x3c, !PT ;  /* 0x8000000012127812 */ /* 0x000fc600078e3cff */
[C---:B------:R-:W-:Y:S02]  /*04d0*/  DADD R14, R6.reuse, 1 ;  /* 0x3ff00000060e7429 */ /* 0x040fe40000000000 */
[----:B------:R-:W-:-:S04]  /*04e0*/  DADD R6, R6, -1 ;  /* 0xbff0000006067429 */ /* 0x000fc80000000000 */
[----:B------:R-:W0:Y:S02]  /*04f0*/  MUFU.RCP64H R9, R15 ;  /* 0x0000000f00097308 */ /* 0x000e240000001800 */
[----:B0-----:R-:W-:-:S08]  /*0500*/  DFMA R10, -R14, R8, 1 ;  /* 0x3ff000000e0a742b */ /* 0x001fd00000000108 */
[----:B------:R-:W-:-:S08]  /*0510*/  DFMA R10, R10, R10, R10 ;  /* 0x0000000a0a0a722b */ /* 0x000fd0000000000a */
[----:B------:R-:W-:-:S08]  /*0520*/  DFMA R8, R8, R10, R8 ;  /* 0x0000000a0808722b */ /* 0x000fd00000000008 */
[----:B------:R-:W-:-:S08]  /*0530*/  DMUL R10, R6, R8 ;  /* 0x00000008060a7228 */ /* 0x000fd00000000000 */
[----:B------:R-:W-:-:S08]  /*0540*/  DFMA R10, R6, R8, R10 ;  /* 0x00000008060a722b */ /* 0x000fd0000000000a */
[----:B------:R-:W-:Y:S02]  /*0550*/  DMUL R12, R10, R10 ;  /* 0x0000000a0a0c7228 */ /* 0x000fe40000000000 */
[----:B------:R-:W-:-:S06]  /*0560*/  DADD R4, R6, -R10 ;  /* 0x0000000006047229 */ /* 0x000fcc000000080a */
[----:B------:R-:W-:Y:S01]  /*0570*/  DFMA R14, R12, UR4, R16 ;  /* 0x000000040c0e7c2b */ /* 0x000fe20008000010 */
[----:B------:R-:W-:Y:S01]  /*0580*/  UMOV UR4, 0x9f02676f ;  /* 0x9f02676f00047882 */ /* 0x000fe20000000000 */
[----:B------:R-:W-:Y:S01]  /*0590*/  UMOV UR5, 0x3ef3b266 ;  /* 0x3ef3b26600057882 */ /* 0x000fe20000000000 */
[----:B------:R-:W-:Y:S02]  /*05a0*/  DADD R16, R4, R4 ;  /* 0x0000000004107229 */ /* 0x000fe40000000004 */
[----:B------:R-:W-:Y:S01]  /*05b0*/  DADD R4, R18, -UR8 ;  /* 0x8000000812047e29 */ /* 0x000fe20008000000 */
[----:B------:R-:W-:Y:S01]  /*05c0*/  UMOV UR8, 0xfefa39ef ;  /* 0xfefa39ef00087882 */ /* 0x000fe20000000000 */
[----:B------:R-:W-:Y:S01]  /*05d0*/  UMOV UR9, 0x3fe62e42 ;  /* 0x3fe62e4200097882 */ /* 0x000fe20000000000 */
[----:B------:R-:W-:Y:S01]  /*05e0*/  DFMA R14, R12, R14, UR4 ;  /* 0x000000040c0e7e2b */ /* 0x000fe2000800000e */
[----:B------:R-:W-:Y:S01]  /*05f0*/  UMOV UR4, 0xa9ab0956 ;  /* 0xa9ab095600047882 */ /* 0x000fe20000000000 */
[----:B------:R-:W-:Y:S01]  /*0600*/  UMOV UR5, 0x3f1745cb ;  /* 0x3f1745cb00057882 */ /* 0x000fe20000000000 */
[----:B------:R-:W-:-:S02]  /*0610*/  DFMA R16, R6, -R10, R16 ;  /* 0x8000000a0610722b */ /* 0x000fc40000000010 */
[----:B------:R-:W-:-:S03]  /*0620*/  DFMA R6, R4, UR8, R10 ;  /* 0x0000000804067c2b */ /* 0x000fc6000800000a */
[----:B------:R-:W-:Y:S01]  /*0630*/  DFMA R14, R12, R14, UR4 ;  /* 0x000000040c0e7e2b */ /* 0x000fe2000800000e */
[----:B------:R-:W-:Y:S01]  /*0640*/  UMOV UR4, 0x2d1b5154 ;  /* 0x2d1b515400047882 */ /* 0x000fe20000000000 */
[----:B------:R-:W-:Y:S01]  /*0650*/  UMOV UR5, 0x3f3c71c7 ;  /* 0x3f3c71c700057882 */ /* 0x000fe20000000000 */
[----:B------:R-:W-:-:S05]  /*0660*/  DMUL R16, R8, R16 ;  /* 0x0000001008107228 */ /* 0x000fca0000000000 */
[----:B------:R-:W-:Y:S01]  /*0670*/  DFMA R14, R12, R14, UR4 ;  /* 0x000000040c0e7e2b */ /* 0x000fe2000800000e */
[----:B------:R-:W-:Y:S01]  /*0680*/  UMOV UR4, 0x923be72d ;  /* 0x923be72d00047882 */ /* 0x000fe20000000000 */
[----:B------:R-:W-:-:S06]  /*0690*/  UMOV UR5, 0x3f624924 ;  /* 0x3f62492400057882 */ /* 0x000fcc0000000000 */
        /* <DEDUP_REMOVED lines=8> */
[----:B------:R-:W-:Y:S02]  /*0720*/  UMOV UR5, 0x3fe62e42 ;  /* 0x3fe62e4200057882 */ /* 0x000fe40000000000 */
[----:B------:R-:W-:Y:S01]  /*0730*/  DFMA R18, R4, -UR4, R6 ;  /* 0x8000000404127c2b */ /* 0x000fe20008000006 */
[----:B------:R-:W-:Y:S01]  /*0740*/  UMOV UR4, 0x3b39803f ;  /* 0x3b39803f00047882 */ /* 0x000fe20000000000 */
[----:B------:R-:W-:Y:S02]  /*0750*/  UMOV UR5, 0x3c7abc9e ;  /* 0x3c7abc9e00057882 */ /* 0x000fe40000000000 */
[----:B------:R-:W-:-:S04]  /*0760*/  DMUL R14, R12, R14 ;  /* 0x0000000e0c0e7228 */ /* 0x000fc80000000000 */
[----:B------:R-:W-:-:S04]  /*0770*/  DADD R18, -R10, R18 ;  /* 0x000000000a127229 */ /* 0x000fc80000000112 */
[----:B------:R-:W-:-:S08]  /*0780*/  DFMA R14, R10, R14, R16 ;  /* 0x0000000e0a0e722b */ /* 0x000fd00000000010 */
[----:B------:R-:W-:-:S08]  /*0790*/  DADD R14, R14, -R18 ;  /* 0x000000000e0e7229 */ /* 0x000fd00000000812 */
[----:B------:R-:W-:-:S08]  /*07a0*/  DFMA R14, R4, UR4, R14 ;  /* 0x00000004040e7c2b */ /* 0x000fd0000800000e */
[----:B------:R-:W-:Y:S01]  /*07b0*/  DADD R6, R6, R14 ;  /* 0x0000000006067229 */ /* 0x000fe2000000000e */
[----:B------:R-:W-:Y:S10]  /*07c0*/  BRA `(.L_x_34) ;  /* 0x0000000000187947 */ /* 0x000ff40003800000 */
.L_x_33:
[----:B------:R-:W-:Y:S01]  /*07d0*/  IMAD.MOV.U32 R4, RZ, RZ, 0x0 ;  /* 0x00000000ff047424 */ /* 0x000fe200078e00ff */
[----:B------:R-:W-:Y:S01]  /*07e0*/  LOP3.LUT P0, RZ, R9, 0x7fffffff, RZ, 0xc0, !PT ;  /* 0x7fffffff09ff7812 */ /* 0x000fe2000780c0ff */
[----:B------:R-:W-:-:S06]  /*07f0*/  IMAD.MOV.U32 R5, RZ, RZ, 0x7ff00000 ;  /* 0x7ff00000ff057424 */ /* 0x000fcc00078e00ff */
[----:B------:R-:W-:-:S10]  /*0800*/  DFMA R4, R8, R4, +INF ;  /* 0x7ff000000804742b */ /* 0x000fd40000000004 */
[----:B------:R-:W-:Y:S02]  /*0810*/  FSEL R6, R4, RZ, P0 ;  /* 0x000000ff04067208 */ /* 0x000fe40000000000 */
[----:B------:R-:W-:-:S07]  /*0820*/  FSEL R7, R5, -QNAN , P0 ;  /* 0xfff0000005077808 */ /* 0x000fce0000000000 */
.L_x_34:
[----:B------:R-:W-:Y:S05]  /*0830*/  BSYNC.RECONVERGENT B1 ;  /* 0x0000000000017941 */ /* 0x000fea0003800200 */
.L_x_32:
[----:B------:R-:W0:Y:S02]  /*0840*/  LDCU.64 UR4, c[0x0][0x3a0] ;  /* 0x00007400ff0477ac */ /* 0x000e240008000a00 */
[----:B0-----:R-:W-:-:S08]  /*0850*/  DMUL R6, R6, UR4 ;  /* 0x0000000406067c28 */ /* 0x001fd00008000000 */
[----:B------:R-:W-:-:S07]  /*0860*/  DADD R6, -RZ, |R6| ;  /* 0x00000000ff067229 */ /* 0x000fce0000000506 */
[----:B------:R0:W-:Y:S04]  /*0870*/  STS.64 [R2], R6 ;  /* 0x0000000602007388 */ /* 0x0001e80000000a00 */
.L_x_29:
[----:B------:R-:W-:Y:S05]  /*0880*/  BSYNC.RECONVERGENT B0 ;  /* 0x0000000000007941 */ /* 0x000fea0003800200 */
.L_x_28:
[----:B------:R-:W-:Y:S01]  /*0890*/  BAR.SYNC.DEFER_BLOCKING 0x0 ;  /* 0x0000000000007b1d */ /* 0x000fe20000010000 */
[----:B------:R-:W-:Y:S02]  /*08a0*/  ISETP.GE.U32.AND P1, PT, R3, 0x2, PT ;  /* 0x000000020300780c */ /* 0x000fe40003f26070 */
[----:B------:R-:W-:-:S11]  /*08b0*/  ISETP.NE.AND P0, PT, R0, RZ, PT ;  /* 0x000000ff0000720c */ /* 0x000fd60003f05270 */
[----:B------:R-:W-:Y:S05]  /*08c0*/  @!P1 BRA `(.L_x_35) ;  /* 0x00000000002c9947 */ /* 0x000fea0003800000 */
.L_x_36:
[----:B------:R-:W-:-:S04]  /*08d0*/  SHF.R.U32.HI R9, RZ, 0x1, R3 ;  /* 0x00000001ff097819 */ /* 0x000fc80000011603 */
[----:B------:R-:W-:-:S13]  /*08e0*/  ISETP.GE.U32.AND P1, PT, R0, R9, PT ;  /* 0x000000090000720c */ /* 0x000fda0003f26070 */
[----:B------:R-:W-:Y:S01]  /*08f0*/  @!P1 IMAD R8, R9, 0x8, R2 ;  /* 0x0000000809089824 */ /* 0x000fe200078e0202 */
[----:B0-----:R-:W-:Y:S04]  /*0900*/  @!P1 LDS.64 R6, [R2] ;  /* 0x0000000002069984 */ /* 0x001fe80000000a00 */
[----:B------:R-:W0:Y:S02]  /*0910*/  @!P1 LDS.64 R4, [R8] ;  /* 0x0000000008049984 */ /* 0x000e240000000a00 */
[----:B0-----:R-:W-:-:S07]  /*0920*/  @!P1 DADD R4, R4, R6 ;  /* 0x0000000004049229 */ /* 0x001fce0000000006 */
[----:B------:R1:W-:Y:S01]  /*0930*/  @!P1 STS.64 [R2], R4 ;  /* 0x0000000402009388 */ /* 0x0003e20000000a00 */
[----:B------:R-:W-:Y:S01]  /*0940*/  BAR.SYNC.DEFER_BLOCKING 0x0 ;  /* 0x0000000000007b1d */ /* 0x000fe20000010000 */
[----:B------:R-:W-:Y:S02]  /*0950*/  ISETP.GT.U32.AND P1, PT, R3, 0x3, PT ;  /* 0x000000030300780c */ /* 0x000fe40003f24070 */
[----:B------:R-:W-:-:S11]  /*0960*/  MOV R3, R9 ;  /* 0x0000000900037202 */ /* 0x000fd60000000f00 */
[----:B-1----:R-:W-:Y:S05]  /*0970*/  @P1 BRA `(.L_x_36) ;  /* 0xfffffffc00d41947 */ /* 0x002fea000383ffff */
.L_x_35:
[----:B------:R-:W-:Y:S05]  /*0980*/  @P0 EXIT ;  /* 0x000000000000094d */ /* 0x000fea0003800000 */
[----:B------:R-:W1:Y:S01]  /*0990*/  S2UR UR5, SR_CgaCtaId ;  /* 0x00000000000579c3 */ /* 0x000e620000008800 */
[----:B------:R-:W-:-:S07]  /*09a0*/  UMOV UR4, 0x400 ;  /* 0x0000040000047882 */ /* 0x000fce0000000000 */
[----:B------:R-:W2:Y:S01]  /*09b0*/  LDC.64 R4, c[0x0][0x390] ;  /* 0x0000e400ff047b82 */ /* 0x000ea20000000a00 */
[----:B-1----:R-:W-:-:S09]  /*09c0*/  ULEA UR4, UR5, UR4, 0x18 ;  /* 0x0000000405047291 */ /* 0x002fd2000f8ec0ff */
[----:B0-----:R-:W2:Y:S04]  /*09d0*/  LDS.64 R2, [UR4] ;  /* 0x00000004ff027984 */ /* 0x001ea80008000a00 */
[----:B--2---:R-:W-:Y:S01]  /*09e0*/  REDG.E.ADD.F64.RN.STRONG.GPU desc[UR6][R4.64], R2 ;  /* 0x00000002040079a6 */ /* 0x004fe2000c12ff06 */
[----:B------:R-:W-:Y:S05]  /*09f0*/  EXIT ;  /* 0x000000000000794d */ /* 0x000fea0003800000 */
        .weak           $__internal_0_$__cuda_sm20_dsqrt_rn_f64_mediumpath_v1
        .type           $__internal_0_$__cuda_sm20_dsqrt_rn_f64_mediumpath_v1,@function
        .size           $__internal_0_$__cuda_sm20_dsqrt_rn_f64_mediumpath_v1,(.L_x_114 - $__internal_0_$__cuda_sm20_dsqrt_rn_f64_mediumpath_v1)
$__internal_0_$__cuda_sm20_dsqrt_rn_f64_mediumpath_v1:
[----:B------:R-:W-:Y:S01]  /*0a00*/  ISETP.GE.U32.AND P0, PT, R8, -0x3400000, PT ;  /* 0xfcc000000800780c */ /* 0x000fe20003f06070 */
[----:B------:R-:W-:Y:S01]  /*0a10*/  BSSY.RECONVERGENT B2, `(.L_x_37) ;  /* 0x0000024000027945 */ /* 0x000fe20003800200 */
[----:B------:R-:W-:-:S11]  /*0a20*/  IMAD.MOV.U32 R11, RZ, RZ, R17 ;  /* 0x000000ffff0b7224 */ /* 0x000fd600078e0011 */
[----:B------:R-:W-:Y:S05]  /*0a30*/  @!P0 BRA `(.L_x_38) ;  /* 0x0000000000208947 */ /* 0x000fea0003800000 */
[----:B------:R-:W-:-:S10]  /*0a40*/  DFMA.RM R10, R14, R10, R12 ;  /* 0x0000000a0e0a722b */ /* 0x000fd4000000400c */
[----:B------:R-:W-:-:S05]  /*0a50*/  IADD3 R8, P0, PT, R10, 0x1, RZ ;  /* 0x000000010a087810 */ /* 0x000fca0007f1e0ff */
[----:B------:R-:W-:-:S06]  /*0a60*/  IMAD.X R9, RZ, RZ, R11, P0 ;  /* 0x000000ffff097224 */ /* 0x000fcc00000e060b */
[----:B------:R-:W-:-:S08]  /*0a70*/  DFMA.RP R4, -R10, R8, R4 ;  /* 0x000000080a04722b */ /* 0x000fd00000008104 */
[----:B------:R-:W-:-:S06]  /*0a80*/  DSETP.GT.AND P0, PT, R4, RZ, PT ;  /* 0x000000ff0400722a */ /* 0x000fcc0003f04000 */
[----:B------:R-:W-:Y:S02]  /*0a90*/  FSEL R8, R8, R10, P0 ;  /* 0x0000000a08087208 */ /* 0x000fe40000000000 */
[----:B------:R-:W-:Y:S01]  /*0aa0*/  FSEL R9, R9, R11, P0 ;  /* 0x0000000b09097208 */ /* 0x000fe20000000000 */
[----:B------:R-:W-:Y:S06]  /*0ab0*/  BRA `(.L_x_39) ;  /* 0x0000000000647947 */ /* 0x000fec0003800000 */
.L_x_38:
[----:B------:R-:W-:-:S14]  /*0ac0*/  DSETP.NE.AND P0, PT, R4, RZ, PT ;  /* 0x000000ff0400722a */ /* 0x000fdc0003f05000 */
[----:B------:R-:W-:Y:S05]  /*0ad0*/  @!P0 BRA `(.L_x_40) ;  /* 0x0000000000588947 */ /* 0x000fea0003800000 */
[----:B------:R-:W-:-:S13]  /*0ae0*/  ISETP.GE.AND P0, PT, R5, RZ, PT ;  /* 0x000000ff0500720c */ /* 0x000fda0003f06270 */
[----:B------:R-:W-:Y:S01]  /*0af0*/  @!P0 IMAD.MOV.U32 R8, RZ, RZ, 0x0 ;  /* 0x00000000ff088424 */ /* 0x000fe200078e00ff */
[----:B------:R-:W-:Y:S01]  /*0b00*/  @!P0 MOV R9, 0xfff80000 ;  /* 0xfff8000000098802 */ /* 0x000fe20000000f00 */
[----:B------:R-:W-:Y:S06]  /*0b10*/  @!P0 BRA `(.L_x_39) ;  /* 0x00000000004c8947 */ /* 0x000fec0003800000 */
[----:B------:R-:W-:-:S13]  /*0b20*/  ISETP.GT.AND P0, PT, R5, 0x7fefffff, PT ;  /* 0x7fefffff0500780c */ /* 0x000fda0003f04270 */
[----:B------:R-:W-:Y:S05]  /*0b30*/  @P0 BRA `(.L_x_40) ;  /* 0x0000000000400947 */ /* 0x000fea0003800000 */
[----:B------:R-:W-:Y:S01]  /*0b40*/  DMUL R4, R4, 8.11296384146066816958e+31 ;  /* 0x4690000004047828 */ /* 0x000fe20000000000 */
[----:B------:R-:W-:Y:S02]  /*0b50*/  IMAD.MOV.U32 R8, RZ, RZ, RZ ;  /* 0x000000ffff087224 */ /* 0x000fe400078e00ff */
[----:B------:R-:W-:Y:S02]  /*0b60*/  IMAD.MOV.U32 R12, RZ, RZ, 0x0 ;  /* 0x00000000ff0c7424 */ /* 0x000fe400078e00ff */
[----:B------:R-:W-:Y:S01]  /*0b70*/  IMAD.MOV.U32 R13, RZ, RZ, 0x3fd80000 ;  /* 0x3fd80000ff0d7424 */ /* 0x000fe200078e00ff */
[----:B------:R-:W0:Y:S02]  /*0b80*/  MUFU.RSQ64H R9, R5 ;  /* 0x0000000500097308 */ /* 0x000e240000001c00 */
[----:B0-----:R-:W-:-:S08]  /*0b90*/  DMUL R10, R8, R8 ;  /* 0x00000008080a7228 */ /* 0x001fd00000000000 */
[----:B------:R-:W-:-:S08]  /*0ba0*/  DFMA R10, R4, -R10, 1 ;  /* 0x3ff00000040a742b */ /* 0x000fd0000000080a */
[----:B------:R-:W-:Y:S02]  /*0bb0*/  DFMA R12, R10, R12, 0.5 ;  /* 0x3fe000000a0c742b */ /* 0x000fe4000000000c */
[----:B------:R-:W-:-:S08]  /*0bc0*/  DMUL R10, R8, R10 ;  /* 0x0000000a080a7228 */ /* 0x000fd00000000000 */
[----:B------:R-:W-:-:S08]  /*0bd0*/  DFMA R10, R12, R10, R8 ;  /* 0x0000000a0c0a722b */ /* 0x000fd00000000008 */
[----:B------:R-:W-:Y:S02]  /*0be0*/  DMUL R8, R4, R10 ;  /* 0x0000000a04087228 */ /* 0x000fe40000000000 */
[----:B------:R-:W-:-:S06]  /*0bf0*/  IADD3 R11, PT, PT, R11, -0x100000, RZ ;  /* 0xfff000000b0b7810 */ /* 0x000fcc0007ffe0ff */
[----:B------:R-:W-:-:S08]  /*0c00*/  DFMA R12, R8, -R8, R4 ;  /* 0x80000008080c722b */ /* 0x000fd00000000004 */
[----:B------:R-:W-:-:S10]  /*0c10*/  DFMA R8, R10, R12, R8 ;  /* 0x0000000c0a08722b */ /* 0x000fd40000000008 */
[----:B------:R-:W-:Y:S01]  /*0c20*/  VIADD R9, R9, 0xfcb00000 ;  /* 0xfcb0000009097836 */ /* 0x000fe20000000000 */
[----:B------:R-:W-:Y:S06]  /*0c30*/  BRA `(.L_x_39) ;  /* 0x0000000000047947 */ /* 0x000fec0003800000 */
.L_x_40:
[----:B------:R-:W-:-:S11]  /*0c40*/  DADD R8, R4, R4 ;  /* 0x0000000004087229 */ /* 0x000fd60000000004 */
.L_x_39:
[----:B------:R-:W-:Y:S05]  /*0c50*/  BSYNC.RECONVERGENT B2 ;  /* 0x0000000000027941 */ /* 0x000fea0003800200 */
.L_x_37:
[----:B------:R-:W-:-:S04]  /*0c60*/  IMAD.MOV.U32 R7, RZ, RZ, 0x0 ;  /* 0x00000000ff077424 */ /* 0x000fc800078e00ff */
[----:B------:R-:W-:Y:S05]  /*0c70*/  RET.REL.NODEC R6 `(compute_entropy_kernel) ;  /* 0xfffffff006e07950 */ /* 0x000fea0003c3ffff */
.L_x_41:
        /* <DEDUP_REMOVED lines=16> */
.L_x_114:


//--------------------- .text.compute_energy_kernel --------------------------
	.section	.text.compute_energy_kernel,"ax",@progbits
	.align	128
        .global         compute_energy_kernel
        .type           compute_energy_kernel,@function
        .size           compute_energy_kernel,(.L_x_119 - compute_energy_kernel)
        .other          compute_energy_kernel,@"STO_CUDA_ENTRY STV_DEFAULT"
compute_energy_kernel:
.text.compute_energy_kernel:
        /* <DEDUP_REMOVED lines=11> */
[----:B------:R1:W-:Y:S01]  /*00b0*/  STS [R4], RZ ;  /* 0x000000ff04007388 */ /* 0x0003e20000000800 */
[----:B---3--:R-:W-:-:S05]  /*00c0*/  IMAD R5, R3, UR8, R2 ;  /* 0x0000000803057c24 */ /* 0x008fca000f8e0202 */
[----:B0-----:R-:W-:-:S13]  /*00d0*/  ISETP.GE.AND P0, PT, R5, UR5, PT ;  /* 0x0000000505007c0c */ /* 0x001fda000bf06270 */
[----:B-12---:R-:W-:Y:S05]  /*00e0*/  @P0 BRA `(.L_x_43) ;  /* 0x0000000800340947 */ /* 0x006fea0003800000 */
[----:B------:R-:W0:Y:S08]  /*00f0*/  LDC.64 R6, c[0x0][0x388] ;  /* 0x0000e200ff067b82 */ /* 0x000e300000000a00 */
[----:B------:R-:W1:Y:S08]  /*0100*/  LDC.64 R8, c[0x0][0x390] ;  /* 0x0000e400ff087b82 */ /* 0x000e700000000a00 */
[----:B------:R-:W2:Y:S01]  /*0110*/  LDC.64 R14, c[0x0][0x380] ;  /* 0x0000e000ff0e7b82 */ /* 0x000ea20000000a00 */
[----:B0-----:R-:W-:-:S07]  /*0120*/  IMAD.WIDE R6, R5, 0x4, R6 ;  /* 0x0000000405067825 */ /* 0x001fce00078e0206 */
[----:B------:R-:W0:Y:S01]  /*0130*/  LDC.64 R10, c[0x0][0x398] ;  /* 0x0000e600ff0a7b82 */ /* 0x000e220000000a00 */
[----:B------:R-:W2:Y:S01]  /*0140*/  LDG.E R7, desc[UR6][R6.64] ;  /* 0x0000000606077981 */ /* 0x000ea2000c1e1900 */
[----:B-1----:R-:W-:-:S06]  /*0150*/  IMAD.WIDE R8, R5, 0x4, R8 ;  /* 0x0000000405087825 */ /* 0x002fcc00078e0208 */
[----:B------:R-:W3:Y:S01]  /*0160*/  LDG.E R9, desc[UR6][R8.64] ;  /* 0x0000000608097981 */ /* 0x000ee2000c1e1900 */
[----:B0-----:R-:W-:-:S05]  /*0170*/  IMAD.WIDE R10, R5, 0x4, R10 ;  /* 0x00000004050a7825 */ /* 0x001fca00078e020a */
[----:B------:R0:W5:Y:S01]  /*0180*/  LDG.E R5, desc[UR6][R10.64] ;  /* 0x000000060a057981 */ /* 0x000162000c1e1900 */
[----:B--2---:R-:W-:-:S05]  /*0190*/  IMAD.WIDE.U32 R12, R7, 0x4, R14 ;  /* 0x00000004070c7825 */ /* 0x004fca00078e000e */
[----:B------:R-:W2:Y:S01]  /*01a0*/  LDG.E R0, desc[UR6][R12.64] ;  /* 0x000000060c007981 */ /* 0x000ea2000c1e1900 */
[----:B---3--:R-:W-:-:S06]  /*01b0*/  IMAD.WIDE.U32 R14, R9, 0x4, R14 ;  /* 0x00000004090e7825 */ /* 0x008fcc00078e000e */
[----:B------:R-:W2:Y:S01]  /*01c0*/  LDG.E R15, desc[UR6][R14.64] ;  /* 0x000000060e0f7981 */ /* 0x000ea2000c1e1900 */
[----:B------:R-:W-:Y:S01]  /*01d0*/  BSSY.RECONVERGENT B1, `(.L_x_44) ;  /* 0x000006a000017945 */ /* 0x000fe20003800200 */
[----:B--2---:R-:W-:-:S04]  /*01e0*/  FADD R0, R0, -R15 ;  /* 0x8000000f00007221 */ /* 0x004fc80000000000 */
[----:B------:R-:W-:-:S04]  /*01f0*/  FMUL R6, R0, 0.63661974668502807617 ;  /* 0x3f22f98300067820 */ /* 0x000fc80000400000 */
[----:B------:R-:W1:Y:S01]  /*0200*/  F2I.NTZ R16, R6 ;  /* 0x0000000600107305 */ /* 0x000e620000203100 */
[----:B------:R-:W-:Y:S02]  /*0210*/  FSETP.GE.AND P0, PT, |R0|, 105615, PT ;  /* 0x47ce47800000780b */ /* 0x000fe40003f06200 */
[----:B-1----:R-:W-:-:S05]  /*0220*/  I2FP.F32.S32 R7, R16 ;  /* 0x0000001000077245 */ /* 0x002fca0000201400 */
[----:B------:R-:W-:-:S04]  /*0230*/  FFMA R8, R7, -1.5707962512969970703, R0 ;  /* 0xbfc90fda07087823 */ /* 0x000fc80000000000 */
[----:B------:R-:W-:-:S04]  /*0240*/  FFMA R8, R7, -7.5497894158615963534e-08, R8 ;  /* 0xb3a2216807087823 */ /* 0x000fc80000000008 */
[----:B------:R-:W-:Y:S01]  /*0250*/  FFMA R8, R7, -5.3903029534742383927e-15, R8 ;  /* 0xa7c234c507087823 */ /* 0x000fe20000000008 */
[----:B0-----:R-:W-:Y:S06]  /*0260*/  @!P0 BRA `(.L_x_45) ;  /* 0x0000000400808947 */ /* 0x001fec0003800000 */
[----:B------:R-:W-:-:S13]  /*0270*/  FSETP.NEU.AND P0, PT, |R0|, +INF , PT ;  /* 0x7f8000000000780b */ /* 0x000fda0003f0d200 */
[----:B------:R-:W-:Y:S01]  /*0280*/  @!P0 FMUL R8, RZ, R0 ;  /* 0x00000000ff088220 */ /* 0x000fe20000400000 */
[----:B------:R-:W-:Y:S01]  /*0290*/  @!P0 IMAD.MOV.U32 R16, RZ, RZ, RZ ;  /* 0x000000ffff108224 */ /* 0x000fe200078e00ff */
[----:B------:R-:W-:Y:S06]  /*02a0*/  @!P0 BRA `(.L_x_45) ;  /* 0x0000000400708947 */ /* 0x000fec0003800000 */
[----:B------:R-:W-:Y:S01]  /*02b0*/  IMAD.SHL.U32 R7, R0, 0x100, RZ ;  /* 0x0000010000077824 */ /* 0x000fe200078e00ff */
[----:B------:R-:W0:Y:S01]  /*02c0*/  LDCU.64 UR8, c[0x4][0x40] ;  /* 0x01000800ff0877ac */ /* 0x000e220008000a00 */
[----:B------:R-:W-:Y:S02]  /*02d0*/  IMAD.MOV.U32 R6, RZ, RZ, RZ ;  /* 0x000000ffff067224 */ /* 0x000fe400078e00ff */
[----:B------:R-:W-:Y:S01]  /*02e0*/  IMAD.MOV.U32 R18, RZ, RZ, RZ ;  /* 0x000000ffff127224 */ /* 0x000fe200078e00ff */
[----:B------:R-:W-:Y:S01]  /*02f0*/  LOP3.LUT R7, R7, 0x80000000, RZ, 0xfc, !PT ;  /* 0x8000000007077812 */ /* 0x000fe200078efcff */
[----:B------:R-:W-:Y:S01]  /*0300*/  UMOV UR5, URZ ;  /* 0x000000ff00057c82 */ /* 0x000fe20008000000 */
[----:B------:R-:W-:-:S05]  /*0310*/  UMOV UR4, URZ ;  /* 0x000000ff00047c82 */ /* 0x000fca0008000000 */
.L_x_46:
[----:B0-----:R-:W-:Y:S01]  /*0320*/  IMAD.U32 R10, RZ, RZ, UR8 ;  /* 0x00000008ff0a7e24 */ /* 0x001fe2000f8e00ff */
[----:B------:R-:W-:-:S05]  /*0330*/  MOV R11, UR9 ;  /* 0x00000009000b7c02 */ /* 0x000fca0008000f00 */
[----:B------:R-:W2:Y:S01]  /*0340*/  LDG.E.CONSTANT R8, desc[UR6][R10.64] ;  /* 0x000000060a087981 */ /* 0x000ea2000c1e9900 */
[----:B------:R-:W-:Y:S01]  /*0350*/  UIADD3 UR4, UPT, UPT, UR4, 0x1, URZ ;  /* 0x0000000104047890 */ /* 0x000fe2000fffe0ff */
[C---:B------:R-:W-:Y:S01]  /*0360*/  ISETP.EQ.AND P0, PT, R18.reuse, RZ, PT ;  /* 0x000000ff1200720c */ /* 0x040fe20003f02270 */
[----:B------:R-:W-:Y:S01]  /*0370*/  UIADD3 UR8, UP1, UPT, UR8, 0x4, URZ ;  /* 0x0000000408087890 */ /* 0x000fe2000ff3e0ff */
[C---:B------:R-:W-:Y:S01]  /*0380*/  ISETP.EQ.AND P1, PT, R18.reuse, 0x4, PT ;  /* 0x000000041200780c */ /* 0x040fe20003f22270 */
[----:B------:R-:W-:Y:S01]  /*0390*/  UISETP.NE.AND UP0, UPT, UR4, 0x6, UPT ;  /* 0x000000060400788c */ /* 0x000fe2000bf05270 */
[C---:B------:R-:W-:Y:S01]  /*03a0*/  ISETP.EQ.AND P2, PT, R18.reuse, 0x8, PT ;  /* 0x000000081200780c */ /* 0x040fe20003f42270 */
[----:B------:R-:W-:Y:S01]  /*03b0*/  UIADD3.X UR9, UPT, UPT, URZ, UR9, URZ, UP1, !UPT ;  /* 0x00000009ff097290 */ /* 0x000fe20008ffe4ff */
[C---:B------:R-:W-:Y:S02]  /*03c0*/  ISETP.EQ.AND P3, PT, R18.reuse, 0xc, PT ;  /* 0x0000000c1200780c */ /* 0x040fe40003f62270 */
[----:B------:R-:W-:-:S02]  /*03d0*/  ISETP.EQ.AND P4, PT, R18, 0x10, PT ;  /* 0x000000101200780c */ /* 0x000fc40003f82270 */
[C---:B------:R-:W-:Y:S01]  /*03e0*/  ISETP.EQ.AND P5, PT, R18.reuse, 0x14, PT ;  /* 0x000000141200780c */ /* 0x040fe20003fa2270 */
[----:B------:R-:W-:Y:S02]  /*03f0*/  VIADD R18, R18, 0x4 ;  /* 0x0000000412127836 */ /* 0x000fe40000000000 */
[----:B--2---:R-:W-:-:S03]  /*0400*/  IMAD.WIDE.U32 R8, R8, R7, RZ ;  /* 0x0000000708087225 */ /* 0x004fc600078e00ff */
[----:B------:R-:W-:-:S04]  /*0410*/  IADD3 R8, P6, PT, R8, R6, RZ ;  /* 0x0000000608087210 */ /* 0x000fc80007fde0ff */
[----:B------:R-:W-:Y:S01]  /*0420*/  IADD3.X R6, PT, PT, R9, UR5, RZ, P6, !PT ;  /* 0x0000000509067c10 */ /* 0x000fe2000b7fe4ff */
[--C-:B------:R-:W-:Y:S01]  /*0430*/  @P0 IMAD.MOV.U32 R12, RZ, RZ, R8.reuse ;  /* 0x000000ffff0c0224 */ /* 0x100fe200078e0008 */
[----:B------:R-:W-:Y:S01]  /*0440*/  @P4 MOV R16, R8 ;  /* 0x0000000800104202 */ /* 0x000fe20000000f00 */
[--C-:B------:R-:W-:Y:S02]  /*0450*/  @P1 IMAD.MOV.U32 R13, RZ, RZ, R8.reuse ;  /* 0x000000ffff0d1224 */ /* 0x100fe400078e0008 */
[--C-:B------:R-:W-:Y:S02]  /*0460*/  @P2 IMAD.MOV.U32 R14, RZ, RZ, R8.reuse ;  /* 0x000000ffff0e2224 */ /* 0x100fe400078e0008 */
[--C-:B------:R-:W-:Y:S02]  /*0470*/  @P3 IMAD.MOV.U32 R15, RZ, RZ, R8.reuse ;  /* 0x000000ffff0f3224 */ /* 0x100fe400078e0008 */
[----:B------:R-:W-:Y:S01]  /*0480*/  @P5 IMAD.MOV.U32 R17, RZ, RZ, R8 ;  /* 0x000000ffff115224 */ /* 0x000fe200078e0008 */
[----:B------:R-:W-:Y:S06]  /*0490*/  BRA.U UP0, `(.L_x_46) ;  /* 0xfffffffd00a07547 */ /* 0x000fec000b83ffff */
[----:B------:R-:W-:Y:S01]  /*04a0*/  SHF.R.U32.HI R7, RZ, 0x17, R0 ;  /* 0x00000017ff077819 */ /* 0x000fe20000011600 */
[----:B------:R-:W-:Y:S03]  /*04b0*/  BSSY.RECONVERGENT B2, `(.L_x_47) ;  /* 0x0000029000027945 */ /* 0x000fe60003800200 */
[C---:B------:R-:W-:Y:S02]  /*04c0*/  LOP3.LUT R8, R7.reuse, 0xe0, RZ, 0xc0, !PT ;  /* 0x000000e007087812 */ /* 0x040fe400078ec0ff */
[----:B------:R-:W-:-:S03]  /*04d0*/  LOP3.LUT P6, RZ, R7, 0x1f, RZ, 0xc0, !PT ;  /* 0x0000001f07ff7812 */ /* 0x000fc600078cc0ff */
[----:B------:R-:W-:-:S05]  /*04e0*/  VIADD R8, R8, 0xffffff80 ;  /* 0xffffff8008087836 */ /* 0x000fca0000000000 */
[----:B------:R-:W-:-:S05]  /*04f0*/  SHF.R.U32.HI R8, RZ, 0x5, R8 ;  /* 0x00000005ff087819 */ /* 0x000fca0000011608 */
[----:B------:R-:W-:-:S05]  /*0500*/  IMAD.U32 R11, R8, -0x4, RZ ;  /* 0xfffffffc080b7824 */ /* 0x000fca00078e00ff */
[C---:B------:R-:W-:Y:S02]  /*0510*/  ISETP.EQ.AND P3, PT, R11.reuse, -0x18, PT ;  /* 0xffffffe80b00780c */ /* 0x040fe40003f62270 */
[C---:B------:R-:W-:Y:S02]  /*0520*/  ISETP.EQ.AND P4, PT, R11.reuse, -0x14, PT ;  /* 0xffffffec0b00780c */ /* 0x040fe40003f82270 */
[C---:B------:R-:W-:Y:S02]  /*0530*/  ISETP.EQ.AND P2, PT, R11.reuse, -0x10, PT ;  /* 0xfffffff00b00780c */ /* 0x040fe40003f42270 */
[C---:B------:R-:W-:Y:S02]  /*0540*/  ISETP.EQ.AND P1, PT, R11.reuse, -0xc, PT ;  /* 0xfffffff40b00780c */ /* 0x040fe40003f22270 */
[C---:B------:R-:W-:Y:S02]  /*0550*/  ISETP.EQ.AND P0, PT, R11.reuse, -0x8, PT ;  /* 0xfffffff80b00780c */ /* 0x040fe40003f02270 */
[----:B------:R-:W-:-:S03]  /*0560*/  ISETP.EQ.AND P5, PT, R11, RZ, PT ;  /* 0x000000ff0b00720c */ /* 0x000fc60003fa2270 */
[----:B------:R-:W-:Y:S02]  /*0570*/  @P3 MOV R8, R12 ;  /* 0x0000000c00083202 */ /* 0x000fe40000000f00 */
[C---:B------:R-:W-:Y:S01]  /*0580*/  ISETP.EQ.AND P3, PT, R11.reuse, -0x4, PT ;  /* 0xfffffffc0b00780c */ /* 0x040fe20003f62270 */
[----:B------:R-:W-:Y:S02]  /*0590*/  @P4 IMAD.MOV.U32 R9, RZ, RZ, R12 ;  /* 0x000000ffff094224 */ /* 0x000fe400078e000c */
[----:B------:R-:W-:Y:S01]  /*05a0*/  @P4 IMAD.MOV.U32 R8, RZ, RZ, R13 ;  /* 0x000000ffff084224 */ /* 0x000fe200078e000d */
[----:B------:R-:W-:Y:S01]  /*05b0*/  ISETP.EQ.AND P4, PT, R11, 0x4, PT ;  /* 0x000000040b00780c */ /* 0x000fe20003f82270 */
[----:B------:R-:W-:Y:S02]  /*05c0*/  @P2 IMAD.MOV.U32 R8, RZ, RZ, R14 ;  /* 0x000000ffff082224 */ /* 0x000fe400078e000e */
[----:B------:R-:W-:Y:S02]  /*05d0*/  @P1 IMAD.MOV.U32 R8, RZ, RZ, R15 ;  /* 0x000000ffff081224 */ /* 0x000fe400078e000f */
[----:B------:R-:W-:-:S02]  /*05e0*/  @P0 IMAD.MOV.U32 R8, RZ, RZ, R16 ;  /* 0x000000ffff080224 */ /* 0x000fc400078e0010 */
[----:B------:R-:W-:Y:S01]  /*05f0*/  @P2 IMAD.MOV.U32 R9, RZ, RZ, R13 ;  /* 0x000000ffff092224 */ /* 0x000fe200078e000d */
[----:B------:R-:W-:Y:S01]  /*0600*/  @P1 MOV R9, R14 ;  /* 0x0000000e00091202 */ /* 0x000fe20000000f00 */
[----:B------:R-:W-:Y:S01]  /*0610*/  @P0 IMAD.MOV.U32 R9, RZ, RZ, R15 ;  /* 0x000000ffff090224 */ /* 0x000fe200078e000f */
[----:B------:R-:W-:Y:S01]  /*0620*/  @P3 MOV R8, R17 ;  /* 0x0000001100083202 */ /* 0x000fe20000000f00 */
[----:B------:R-:W-:Y:S02]  /*0630*/  @P5 IMAD.MOV.U32 R8, RZ, RZ, R6 ;  /* 0x000000ffff085224 */ /* 0x000fe400078e0006 */
[----:B------:R-:W-:Y:S02]  /*0640*/  @P3 IMAD.MOV.U32 R9, RZ, RZ, R16 ;  /* 0x000000ffff093224 */ /* 0x000fe400078e0010 */
[----:B------:R-:W-:Y:S02]  /*0650*/  @P5 IMAD.MOV.U32 R9, RZ, RZ, R17 ;  /* 0x000000ffff095224 */ /* 0x000fe400078e0011 */
[----:B------:R-:W-:-:S02]  /*0660*/  @P4 IMAD.MOV.U32 R9, RZ, RZ, R6 ;  /* 0x000000ffff094224 */ /* 0x000fc400078e0006 */
[----:B------:R-:W-:Y:S01]  /*0670*/  IMAD.MOV.U32 R10, RZ, RZ, R8 ;  /* 0x000000ffff0a7224 */ /* 0x000fe200078e0008 */
[----:B------:R-:W-:Y:S06]  /*0680*/  @!P6 BRA `(.L_x_48) ;  /* 0x00000000002ce947 */ /* 0x000fec0003800000 */
[----:B------:R-:W-:Y:S01]  /*0690*/  @P2 MOV R8, R12 ;  /* 0x0000000c00082202 */ /* 0x000fe20000000f00 */
[----:B------:R-:W-:Y:S01]  /*06a0*/  @P1 IMAD.MOV.U32 R8, RZ, RZ, R13 ;  /* 0x000000ffff081224 */ /* 0x000fe200078e000d */
[----:B------:R-:W-:Y:S01]  /*06b0*/  LOP3.LUT R7, R7, 0x1f, RZ, 0xc0, !PT ;  /* 0x0000001f07077812 */ /* 0x000fe200078ec0ff */
[----:B------:R-:W-:Y:S01]  /*06c0*/  @P0 IMAD.MOV.U32 R8, RZ, RZ, R14 ;  /* 0x000000ffff080224 */ /* 0x000fe200078e000e */
[----:B------:R-:W-:Y:S01]  /*06d0*/  ISETP.EQ.AND P0, PT, R11, 0x8, PT ;  /* 0x000000080b00780c */ /* 0x000fe20003f02270 */
[----:B------:R-:W-:Y:S01]  /*06e0*/  @P3 IMAD.MOV.U32 R8, RZ, RZ, R15 ;  /* 0x000000ffff083224 */ /* 0x000fe200078e000f */
[----:B------:R-:W-:Y:S01]  /*06f0*/  SHF.L.W.U32.HI R10, R9, R7, R10 ;  /* 0x00000007090a7219 */ /* 0x000fe20000010e0a */
[----:B------:R-:W-:Y:S01]  /*0700*/  @P5 IMAD.MOV.U32 R8, RZ, RZ, R16 ;  /* 0x000000ffff085224 */ /* 0x000fe200078e0010 */
[----:B------:R-:W-:-:S09]  /*0710*/  @P4 MOV R8, R17 ;  /* 0x0000001100084202 */ /* 0x000fd20000000f00 */
[----:B------:R-:W-:-:S05]  /*0720*/  @P0 IMAD.MOV.U32 R8, RZ, RZ, R6 ;  /* 0x000000ffff080224 */ /* 0x000fca00078e0006 */
[----:B------:R-:W-:-:S07]  /*0730*/  SHF.L.W.U32.HI R9, R8, R7, R9 ;  /* 0x0000000708097219 */ /* 0x000fce0000010e09 */
.L_x_48:
[----:B------:R-:W-:Y:S05]  /*0740*/  BSYNC.RECONVERGENT B2 ;  /* 0x0000000000027941 */ /* 0x000fea0003800200 */
.L_x_47:
[C-C-:B------:R-:W-:Y:S01]  /*0750*/  SHF.L.W.U32.HI R11, R9.reuse, 0x2, R10.reuse ;  /* 0x00000002090b7819 */ /* 0x140fe20000010e0a */
[----:B------:R-:W-:Y:S01]  /*0760*/  IMAD.SHL.U32 R9, R9, 0x4, RZ ;  /* 0x0000000409097824 */ /* 0x000fe200078e00ff */
[----:B------:R-:W-:Y:S01]  /*0770*/  UMOV UR4, 0x54442d19 ;  /* 0x54442d1900047882 */ /* 0x000fe20000000000 */
[----:B------:R-:W-:Y:S01]  /*0780*/  UMOV UR5, 0x3bf921fb ;  /* 0x3bf921fb00057882 */ /* 0x000fe20000000000 */
[----:B------:R-:W-:Y:S02]  /*0790*/  SHF.R.S32.HI R6, RZ, 0x1f, R11 ;  /* 0x0000001fff067819 */ /* 0x000fe4000001140b */
[----:B------:R-:W-:Y:S02]  /*07a0*/  SHF.R.U32.HI R10, RZ, 0x1e, R10 ;  /* 0x0000001eff0a7819 */ /* 0x000fe4000001160a */
[C---:B------:R-:W-:Y:S02]  /*07b0*/  LOP3.LUT R8, R6.reuse, R9, RZ, 0x3c, !PT ;  /* 0x0000000906087212 */ /* 0x040fe400078e3cff */
[----:B------:R-:W-:-:S02]  /*07c0*/  LOP3.LUT R9, R6, R11, RZ, 0x3c, !PT ;  /* 0x0000000b06097212 */ /* 0x000fc400078e3cff */
[----:B------:R-:W-:Y:S02]  /*07d0*/  ISETP.GE.AND P0, PT, R0, RZ, PT ;  /* 0x000000ff0000720c */ /* 0x000fe40003f06270 */
[----:B------:R-:W0:Y:S01]  /*07e0*/  I2F.F64.S64 R6, R8 ;  /* 0x0000000800067312 */ /* 0x000e220000301c00 */
[C---:B------:R-:W-:Y:S02]  /*07f0*/  LOP3.LUT R0, R11.reuse, R0, RZ, 0x3c, !PT ;  /* 0x000000000b007212 */ /* 0x040fe400078e3cff */
[----:B------:R-:W-:Y:S02]  /*0800*/  LEA.HI R16, R11, R10, RZ, 0x1 ;  /* 0x0000000a0b107211 */ /* 0x000fe400078f08ff */
[----:B------:R-:W-:-:S03]  /*0810*/  ISETP.GE.AND P1, PT, R0, RZ, PT ;  /* 0x000000ff0000720c */ /* 0x000fc60003f26270 */
[----:B------:R-:W-:-:S05]  /*0820*/  IMAD.MOV R0, RZ, RZ, -R16 ;  /* 0x000000ffff007224 */ /* 0x000fca00078e0a10 */
[----:B------:R-:W-:Y:S01]  /*0830*/  @!P0 MOV R16, R0 ;  /* 0x0000000000108202 */ /* 0x000fe20000000f00 */
[----:B0-----:R-:W-:-:S10]  /*0840*/  DMUL R6, R6, UR4 ;  /* 0x0000000406067c28 */ /* 0x001fd40008000000 */
[----:B------:R-:W0:Y:S02]  /*0850*/  F2F.F32.F64 R6, R6 ;  /* 0x0000000600067310 */ /* 0x000e240000301000 */
[----:B0-----:R-:W-:-:S07]  /*0860*/  FSEL R8, -R6, R6, !P1 ;  /* 0x0000000606087208 */ /* 0x001fce0004800100 */
.L_x_45:
[----:B------:R-:W-:Y:S05]  /*0870*/  BSYNC.RECONVERGENT B1 ;  /* 0x0000000000017941 */ /* 0x000fea0003800200 */
.L_x_44:
[----:B------:R-:W-:Y:S02]  /*0880*/  IMAD.MOV.U32 R0, RZ, RZ, 0x37cbac00 ;  /* 0x37cbac00ff007424 */ /* 0x000fe400078e00ff */
[----:B------:R-:W-:Y:S01]  /*0890*/  FMUL R7, R8, R8 ;  /* 0x0000000808077220 */ /* 0x000fe20000400000 */
[----:B------:R-:W-:Y:S01]  /*08a0*/  LOP3.LUT R6, R16, 0x1, RZ, 0xc0, !PT ;  /* 0x0000000110067812 */ /* 0x000fe200078ec0ff */
[----:B------:R-:W-:Y:S02]  /*08b0*/  HFMA2 R11, -RZ, RZ, 1.541015625, -0.052001953125 ;  /* 0x3e2aaaa8ff0b7431 */ /* 0x000fe400000001ff */
[----:B------:R-:W-:Y:S02]  /*08c0*/  IMAD.MOV.U32 R10, RZ, RZ, 0x3c0885e4 ;  /* 0x3c0885e4ff0a7424 */ /* 0x000fe400078e00ff */
[----:B------:R-:W-:Y:S01]  /*08d0*/  FFMA R0, R7, R0, -0.0013887860113754868507 ;  /* 0xbab607ed07007423 */ /* 0x000fe20000000000 */
[----:B------:R-:W-:Y:S01]  /*08e0*/  ISETP.NE.U32.AND P0, PT, R6, 0x1, PT ;  /* 0x000000010600780c */ /* 0x000fe20003f05070 */
[----:B------:R-:W-:-:S03]  /*08f0*/  VIADD R16, R16, 0x1 ;  /* 0x0000000110107836 */ /* 0x000fc60000000000 */
[----:B------:R-:W-:Y:S02]  /*0900*/  FSEL R6, R0, -0.00019574658654164522886, P0 ;  /* 0xb94d415300067808 */ /* 0x000fe40000000000 */
[----:B------:R-:W-:Y:S02]  /*0910*/  FSEL R10, R10, 0.041666727513074874878, !P0 ;  /* 0x3d2aaabb0a0a7808 */ /* 0x000fe40004000000 */
[----:B------:R-:W-:Y:S02]  /*0920*/  LOP3.LUT P1, RZ, R16, 0x2, RZ, 0xc0, !PT ;  /* 0x0000000210ff7812 */ /* 0x000fe4000782c0ff */
[----:B------:R-:W-:Y:S01]  /*0930*/  FSEL R0, R8, 1, !P0 ;  /* 0x3f80000008007808 */ /* 0x000fe20004000000 */
[----:B------:R-:W-:Y:S01]  /*0940*/  FFMA R6, R7, R6, R10 ;  /* 0x0000000607067223 */ /* 0x000fe2000000000a */
[----:B------:R-:W-:-:S03]  /*0950*/  FSEL R11, -R11, -0.4999999701976776123, !P0 ;  /* 0xbeffffff0b0b7808 */ /* 0x000fc60004000100 */
[C---:B------:R-:W-:Y:S02]  /*0960*/  FFMA R9, R7.reuse, R0, RZ ;  /* 0x0000000007097223 */ /* 0x040fe400000000ff */
[----:B------:R-:W-:-:S04]  /*0970*/  FFMA R6, R7, R6, R11 ;  /* 0x0000000607067223 */ /* 0x000fc8000000000b */
[----:B------:R-:W-:-:S04]  /*0980*/  FFMA R0, R9, R6, R0 ;  /* 0x0000000609007223 */ /* 0x000fc80000000000 */
[----:B------:R-:W-:-:S04]  /*0990*/  @P1 FADD R0, RZ, -R0 ;  /* 0x80000000ff001221 */ /* 0x000fc80000000000 */
[----:B-----5:R-:W-:-:S05]  /*09a0*/  FMUL R5, R5, -R0 ;  /* 0x8000000005057220 */ /* 0x020fca0000400000 */
[----:B------:R0:W-:Y:S02]  /*09b0*/  STS [R4], R5 ;  /* 0x0000000504007388 */ /* 0x0001e40000000800 */
.L_x_43:
[----:B------:R-:W-:Y:S05]  /*09c0*/  BSYNC.RECONVERGENT B0 ;  /* 0x0000000000007941 */ /* 0x000fea0003800200 */
.L_x_42:
[----:B------:R-:W-:Y:S01]  /*09d0*/  BAR.SYNC.DEFER_BLOCKING 0x0 ;  /* 0x0000000000007b1d */ /* 0x000fe20000010000 */
[----:B------:R-:W-:Y:S02]  /*09e0*/  ISETP.GE.U32.AND P0, PT, R3, 0x2, PT ;  /* 0x000000020300780c */ /* 0x000fe40003f06070 */
[----:B------:R-:W-:-:S11]  /*09f0*/  ISETP.NE.AND P1, PT, R2, RZ, PT ;  /* 0x000000ff0200720c */ /* 0x000fd60003f25270 */
[----:B------:R-:W-:Y:S05]  /*0a00*/  @!P0 BRA `(.L_x_49) ;  /* 0x00000000002c8947 */ /* 0x000fea0003800000 */
.L_x_50:
[----:B------:R-:W-:-:S04]  /*0a10*/  SHF.R.U32.HI R7, RZ, 0x1, R3 ;  /* 0x00000001ff077819 */ /* 0x000fc80000011603 */
[----:B------:R-:W-:-:S13]  /*0a20*/  ISETP.GE.U32.AND P0, PT, R2, R7, PT ;  /* 0x000000070200720c */ /* 0x000fda0003f06070 */
[----:B------:R-:W-:Y:S01]  /*0a30*/  @!P0 IMAD R0, R7, 0x4, R4 ;  /* 0x0000000407008824 */ /* 0x000fe200078e0204 */
[----:B0-----:R-:W-:Y:S05]  /*0a40*/  @!P0 LDS R5, [R4] ;  /* 0x0000000004058984 */ /* 0x001fea0000000800 */
[----:B------:R-:W0:Y:S02]  /*0a50*/  @!P0 LDS R0, [R0] ;  /* 0x0000000000008984 */ /* 0x000e240000000800 */
[----:B0-----:R-:W-:-:S05]  /*0a60*/  @!P0 FADD R5, R0, R5 ;  /* 0x0000000500058221 */ /* 0x001fca0000000000 */
[----:B------:R1:W-:Y:S01]  /*0a70*/  @!P0 STS [R4], R5 ;  /* 0x0000000504008388 */ /* 0x0003e20000000800 */
[----:B------:R-:W-:Y:S01]  /*0a80*/  BAR.SYNC.DEFER_BLOCKING 0x0 ;  /* 0x0000000000007b1d */ /* 0x000fe20000010000 */
[----:B------:R-:W-:Y:S01]  /*0a90*/  ISETP.GT.U32.AND P0, PT, R3, 0x3, PT ;  /* 0x000000030300780c */ /* 0x000fe20003f04070 */
[----:B------:R-:W-:-:S12]  /*0aa0*/  IMAD.MOV.U32 R3, RZ, RZ, R7 ;  /* 0x000000ffff037224 */ /* 0x000fd800078e0007 */
[----:B-1----:R-:W-:Y:S05]  /*0ab0*/  @P0 BRA `(.L_x_50) ;  /* 0xfffffffc00d40947 */ /* 0x002fea000383ffff */
.L_x_49:
[----:B------:R-:W-:Y:S05]  /*0ac0*/  @P1 EXIT ;  /* 0x000000000000194d */ /* 0x000fea0003800000 */
[----:B------:R-:W1:Y:S01]  /*0ad0*/  S2UR UR5, SR_CgaCtaId ;  /* 0x00000000000579c3 */ /* 0x000e620000008800 */
[----:B------:R-:W-:-:S07]  /*0ae0*/  UMOV UR4, 0x400 ;  /* 0x0000040000047882 */ /* 0x000fce0000000000 */
[----:B------:R-:W2:Y:S01]  /*0af0*/  LDC.64 R2, c[0x0][0x3a8] ;  /* 0x0000ea00ff027b82 */ /* 0x000ea20000000a00 */
[----:B-1----:R-:W-:-:S09]  /*0b00*/  ULEA UR4, UR5, UR4, 0x18 ;  /* 0x0000000405047291 */ /* 0x002fd2000f8ec0ff */
[----:B0-----:R-:W2:Y:S04]  /*0b10*/  LDS R5, [UR4] ;  /* 0x00000004ff057984 */ /* 0x001ea80008000800 */
[----:B--2---:R-:W-:Y:S01]  /*0b20*/  REDG.E.ADD.F32.FTZ.RN.STRONG.GPU desc[UR6][R2.64], R5 ;  /* 0x00000005020079a6 */ /* 0x004fe2000c12f306 */
[----:B------:R-:W-:Y:S05]  /*0b30*/  EXIT ;  /* 0x000000000000794d */ /* 0x000fea0003800000 */
.L_x_51:
        /* <DEDUP_REMOVED lines=12> */
.L_x_119:


//--------------------- .text.evolve_oscillators_with_conflicts_kernel --------------------------
	.section	.text.evolve_oscillators_with_conflicts_kernel,"ax",@progbits
	.align	128
        .global         evolve_oscillators_with_conflicts_kernel
        .type           evolve_oscillators_with_conflicts_kernel,@function
        .size           evolve_oscillators_with_conflicts_kernel,(.L_x_120 - evolve_oscillators_with_conflicts_kernel)
        .other          evolve_oscillators_with_conflicts_kernel,@"STO_CUDA_ENTRY STV_DEFAULT"
evolve_oscillators_with_conflicts_kernel:
.text.evolve_oscillators_with_conflicts_kernel:
        /* <DEDUP_REMOVED lines=8> */
[----:B------:R-:W0:Y:S01]  /*0080*/  LDC.64 R8, c[0x0][0x3a0] ;  /* 0x0000e800ff087b82 */ /* 0x000e220000000a00 */
[----:B------:R-:W1:Y:S07]  /*0090*/  LDCU.64 UR6, c[0x0][0x358] ;  /* 0x00006b00ff0677ac */ /* 0x000e6e0008000a00 */
[----:B------:R-:W2:Y:S08]  /*00a0*/  LDC.64 R6, c[0x0][0x390] ;  /* 0x0000e400ff067b82 */ /* 0x000eb00000000a00 */
[----:B------:R-:W3:Y:S08]  /*00b0*/  LDC.64 R12, c[0x0][0x380] ;  /* 0x0000e000ff0c7b82 */ /* 0x000ef00000000a00 */
[----:B------:R-:W4:Y:S01]  /*00c0*/  LDC.64 R14, c[0x0][0x388] ;  /* 0x0000e200ff0e7b82 */ /* 0x000f220000000a00 */
[----:B0-----:R-:W-:-:S06]  /*00d0*/  IMAD.WIDE R8, R0, 0x4, R8 ;  /* 0x0000000400087825 */ /* 0x001fcc00078e0208 */
[----:B-1----:R-:W4:Y:S01]  /*00e0*/  LDG.E R8, desc[UR6][R8.64] ;  /* 0x0000000608087981 */ /* 0x002f22000c1e1900 */
[----:B--2---:R-:W-:-:S05]  /*00f0*/  IMAD.WIDE R6, R0, 0x4, R6 ;  /* 0x0000000400067825 */ /* 0x004fca00078e0206 */
[----:B------:R0:W5:Y:S01]  /*0100*/  LDG.E R2, desc[UR6][R6.64] ;  /* 0x0000000606027981 */ /* 0x000162000c1e1900 */
[----:B---3--:R-:W-:-:S05]  /*0110*/  IMAD.WIDE R12, R0, 0x4, R12 ;  /* 0x00000004000c7825 */ /* 0x008fca00078e020c */
[----:B------:R0:W5:Y:S01]  /*0120*/  LDG.E R3, desc[UR6][R12.64] ;  /* 0x000000060c037981 */ /* 0x000162000c1e1900 */
[----:B----4-:R-:W-:-:S05]  /*0130*/  IMAD.WIDE R14, R0, 0x4, R14 ;  /* 0x00000004000e7825 */ /* 0x010fca00078e020e */
[----:B------:R0:W5:Y:S01]  /*0140*/  LDG.E R4, desc[UR6][R14.64] ;  /* 0x000000060e047981 */ /* 0x000162000c1e1900 */
[----:B------:R-:W-:Y:S01]  /*0150*/  BSSY.RECONVERGENT B0, `(.L_x_52) ;  /* 0x00000b7000007945 */ /* 0x000fe20003800200 */
[----:B------:R-:W-:Y:S01]  /*0160*/  IMAD.MOV.U32 R5, RZ, RZ, RZ ;  /* 0x000000ffff057224 */ /* 0x000fe200078e00ff */
[----:B------:R-:W-:-:S13]  /*0170*/  ISETP.GE.AND P0, PT, R8, 0x1, PT ;  /* 0x000000010800780c */ /* 0x000fda0003f06270 */
[----:B0-----:R-:W-:Y:S05]  /*0180*/  @!P0 BRA `(.L_x_53) ;  /* 0x0000000800cc8947 */ /* 0x001fea0003800000 */
[----:B------:R-:W0:Y:S01]  /*0190*/  LDCU.64 UR4, c[0x0][0x3a8] ;  /* 0x00007500ff0477ac */ /* 0x000e220008000a00 */
[----:B------:R-:W1:Y:S01]  /*01a0*/  LDC R11, c[0x0][0x3cc] ;  /* 0x0000f300ff0b7b82 */ /* 0x000e620000000800 */
[----:B0-----:R-:W-:Y:S01]  /*01b0*/  ISETP.NE.U32.AND P0, PT, RZ, UR4, PT ;  /* 0x00000004ff007c0c */ /* 0x001fe2000bf05070 */
[----:B------:R-:W-:Y:S01]  /*01c0*/  IMAD.MOV.U32 R8, RZ, RZ, 0x3bbb989d ;  /* 0x3bbb989dff087424 */ /* 0x000fe200078e00ff */
[----:B------:R-:W0:Y:S02]  /*01d0*/  LDCU UR4, c[0x0][0x3c0] ;  /* 0x00007800ff0477ac */ /* 0x000e240008000800 */
[----:B------:R-:W-:-:S13]  /*01e0*/  ISETP.NE.AND.EX P0, PT, RZ, UR5, PT, P0 ;  /* 0x00000005ff007c0c */ /* 0x000fda000bf05300 */
[----:B------:R-:W2:Y:S02]  /*01f0*/  @P0 LDC.64 R6, c[0x0][0x3a8] ;  /* 0x0000ea00ff060b82 */ /* 0x000ea40000000a00 */
[----:B--2---:R-:W-:-:S06]  /*0200*/  @P0 IMAD.WIDE R6, R0, 0x4, R6 ;  /* 0x0000000400060825 */ /* 0x004fcc00078e0206 */
[----:B------:R-:W2:Y:S01]  /*0210*/  @P0 LDG.E R6, desc[UR6][R6.64] ;  /* 0x0000000606060981 */ /* 0x000ea2000c1e1900 */
[----:B------:R-:W-:Y:S02]  /*0220*/  IMAD.MOV.U32 R9, RZ, RZ, 0x437c0000 ;  /* 0x437c0000ff097424 */ /* 0x000fe400078e00ff */
[----:B-1----:R-:W-:Y:S01]  /*0230*/  FFMA.SAT R8, R11, -R8, 0.5 ;  /* 0x3f0000000b087423 */ /* 0x002fe20000002808 */
[----:B0-----:R-:W-:-:S03]  /*0240*/  UISETP.GE.AND UP0, UPT, UR4, 0x1, UPT ;  /* 0x000000010400788c */ /* 0x001fc6000bf06270 */
[----:B------:R-:W-:-:S04]  /*0250*/  FFMA.RM R9, R8, R9, 12582913 ;  /* 0x4b40000108097423 */ /* 0x000fc80000004009 */
[C---:B------:R-:W-:Y:S01]  /*0260*/  FADD R8, R9.reuse, -12583039 ;  /* 0xcb40007f09087421 */ /* 0x040fe20000000000 */
[----:B------:R-:W-:-:S03]  /*0270*/  IMAD.SHL.U32 R9, R9, 0x800000, RZ ;  /* 0x0080000009097824 */ /* 0x000fc600078e00ff */
[----:B------:R-:W-:-:S04]  /*0280*/  FFMA R8, R11, -1.4426950216293334961, -R8 ;  /* 0xbfb8aa3b0b087823 */ /* 0x000fc80000000808 */
[----:B------:R-:W-:Y:S01]  /*0290*/  FFMA R10, R11, -1.925963033500011079e-08, R8 ;  /* 0xb2a570600b0a7823 */ /* 0x000fe20000000008 */
[----:B------:R-:W-:-:S05]  /*02a0*/  HFMA2 R8, -RZ, RZ, 2.5625, 0 ;  /* 0x41200000ff087431 */ /* 0x000fca00000001ff */
[----:B------:R-:W0:Y:S02]  /*02b0*/  MUFU.EX2 R10, R10 ;  /* 0x0000000a000a7308 */ /* 0x000e240000000800 */
[----:B0-----:R-:W-:Y:S01]  /*02c0*/  FFMA R9, R9, R10, 1 ;  /* 0x3f80000009097423 */ /* 0x001fe2000000000a */
[----:B--2---:R-:W-:Y:S01]  /*02d0*/  @P0 FMUL R8, R6, 10 ;  /* 0x4120000006080820 */ /* 0x004fe20000400000 */
[----:B------:R-:W-:Y:S06]  /*02e0*/  BRA.U !UP0, `(.L_x_53) ;  /* 0x0000000908747547 */ /* 0x000fec000b800000 */
[----:B------:R-:W0:Y:S02]  /*02f0*/  LDC.64 R10, c[0x0][0x398] ;  /* 0x0000e600ff0a7b82 */ /* 0x000e240000000a00 */
[----:B0-----:R-:W-:-:S05]  /*0300*/  IMAD.WIDE R10, R0, 0x4, R10 ;  /* 0x00000004000a7825 */ /* 0x001fca00078e020a */
[----:B------:R0:W5:Y:S01]  /*0310*/  LDG.E R6, desc[UR6][R10.64] ;  /* 0x000000060a067981 */ /* 0x000162000c1e1900 */
[----:B------:R-:W-:Y:S01]  /*0320*/  FMUL R8, R9, R8 ;  /* 0x0000000809087220 */ /* 0x000fe20000400000 */
[----:B------:R-:W-:Y:S01]  /*0330*/  IMAD.MOV.U32 R5, RZ, RZ, RZ ;  /* 0x000000ffff057224 */ /* 0x000fe200078e00ff */
[----:B------:R-:W-:-:S07]  /*0340*/  MOV R7, RZ ;  /* 0x000000ff00077202 */ /* 0x000fce0000000f00 */
.L_x_61:
[----:B------:R-:W1:Y:S01]  /*0350*/  LDC.64 R18, c[0x0][0x3b0] ;  /* 0x0000ec00ff127b82 */ /* 0x000e620000000a00 */
[----:B------:R-:W2:Y:S07]  /*0360*/  LDCU UR4, c[0x0][0x3c0] ;  /* 0x00007800ff0477ac */ /* 0x000eae0008000800 */
[----:B------:R-:W3:Y:S01]  /*0370*/  LDC.64 R16, c[0x0][0x3b8] ;  /* 0x0000ee00ff107b82 */ /* 0x000ee20000000a00 */
[----:B-1----:R-:W-:-:S06]  /*0380*/  IMAD.WIDE.U32 R18, R7, 0x4, R18 ;  /* 0x0000000407127825 */ /* 0x002fcc00078e0012 */
[----:B------:R-:W4:Y:S01]  /*0390*/  LDG.E R19, desc[UR6][R18.64] ;  /* 0x0000000612137981 */ /* 0x000f22000c1e1900 */
[----:B---3--:R-:W-:-:S05]  /*03a0*/  IMAD.WIDE.U32 R16, R7, 0x4, R16 ;  /* 0x0000000407107825 */ /* 0x008fca00078e0010 */
[----:B------:R-:W3:Y:S01]  /*03b0*/  LDG.E R9, desc[UR6][R16.64] ;  /* 0x0000000610097981 */ /* 0x000ee2000c1e1900 */
[----:B------:R-:W-:Y:S01]  /*03c0*/  VIADD R7, R7, 0x1 ;  /* 0x0000000107077836 */ /* 0x000fe20000000000 */
[----:B------:R-:W-:Y:S01]  /*03d0*/  BSSY.RECONVERGENT B1, `(.L_x_54) ;  /* 0x000008c000017945 */ /* 0x000fe20003800200 */
[-C--:B----4-:R-:W-:Y:S02]  /*03e0*/  ISETP.NE.AND P0, PT, R19, R0.reuse, PT ;  /* 0x000000001300720c */ /* 0x090fe40003f05270 */
[----:B---3--:R-:W-:-:S11]  /*03f0*/  ISETP.NE.AND P1, PT, R9, R0, PT ;  /* 0x000000000900720c */ /* 0x008fd60003f25270 */
[----:B------:R-:W-:Y:S02]  /*0400*/  @P0 SEL R9, R19, 0xffffffff, !P1 ;  /* 0xffffffff13090807 */ /* 0x000fe40004800000 */
[----:B--2---:R-:W-:Y:S02]  /*0410*/  ISETP.NE.AND P1, PT, R7, UR4, PT ;  /* 0x0000000407007c0c */ /* 0x004fe4000bf25270 */
[----:B------:R-:W-:Y:S02]  /*0420*/  ISETP.GE.AND P0, PT, R9, RZ, PT ;  /* 0x000000ff0900720c */ /* 0x000fe40003f06270 */
[----:B0-----:R-:W-:-:S11]  /*0430*/  P2R R10, PR, RZ, 0x2 ;  /* 0x00000002ff0a7803 */ /* 0x001fd60000000000 */
[----:B------:R-:W-:Y:S05]  /*0440*/  @!P0 BRA `(.L_x_55) ;  /* 0x0000000800108947 */ /* 0x000fea0003800000 */
[----:B------:R-:W0:Y:S02]  /*0450*/  LDC.64 R16, c[0x0][0x398] ;  /* 0x0000e600ff107b82 */ /* 0x000e240000000a00 */
[----:B0-----:R-:W-:-:S06]  /*0460*/  IMAD.WIDE.U32 R16, R9, 0x4, R16 ;  /* 0x0000000409107825 */ /* 0x001fcc00078e0010 */
[----:B------:R-:W2:Y:S02]  /*0470*/  LDG.E R17, desc[UR6][R16.64] ;  /* 0x0000000610117981 */ /* 0x000ea4000c1e1900 */
[----:B--2--5:R-:W-:-:S13]  /*0480*/  ISETP.NE.AND P0, PT, R17, R6, PT ;  /* 0x000000061100720c */ /* 0x024fda0003f05270 */
[----:B------:R-:W-:Y:S05]  /*0490*/  @P0 BRA `(.L_x_55) ;  /* 0x0000000400fc0947 */ /* 0x000fea0003800000 */
[----:B------:R-:W0:Y:S02]  /*04a0*/  LDC.64 R16, c[0x0][0x380] ;  /* 0x0000e000ff107b82 */ /* 0x000e240000000a00 */
[----:B0-----:R-:W-:-:S06]  /*04b0*/  IMAD.WIDE.U32 R16, R9, 0x4, R16 ;  /* 0x0000000409107825 */ /* 0x001fcc00078e0010 */
[----:B------:R-:W2:Y:S01]  /*04c0*/  LDG.E R16, desc[UR6][R16.64] ;  /* 0x0000000610107981 */ /* 0x000ea2000c1e1900 */
[----:B------:R-:W-:Y:S01]  /*04d0*/  BSSY.RECONVERGENT B2, `(.L_x_56) ;  /* 0x0000069000027945 */ /* 0x000fe20003800200 */
[----:B--2---:R-:W-:-:S04]  /*04e0*/  FADD R9, -R3, R16 ;  /* 0x0000001003097221 */ /* 0x004fc80000000100 */
[C---:B------:R-:W-:Y:S01]  /*04f0*/  FMUL R26, R9.reuse, 0.63661974668502807617 ;  /* 0x3f22f983091a7820 */ /* 0x040fe20000400000 */
[----:B------:R-:W-:-:S05]  /*0500*/  FSETP.GE.AND P0, PT, |R9|, 105615, PT ;  /* 0x47ce47800900780b */ /* 0x000fca0003f06200 */
[----:B------:R-:W0:Y:S02]  /*0510*/  F2I.NTZ R26, R26 ;  /* 0x0000001a001a7305 */ /* 0x000e240000203100 */
[----:B0-----:R-:W-:-:S05]  /*0520*/  I2FP.F32.S32 R18, R26 ;  /* 0x0000001a00127245 */ /* 0x001fca0000201400 */
[----:B------:R-:W-:-:S04]  /*0530*/  FFMA R19, R18, -1.5707962512969970703, R9 ;  /* 0xbfc90fda12137823 */ /* 0x000fc80000000009 */
[----:B------:R-:W-:-:S04]  /*0540*/  FFMA R19, R18, -7.5497894158615963534e-08, R19 ;  /* 0xb3a2216812137823 */ /* 0x000fc80000000013 */
[----:B------:R-:W-:Y:S01]  /*0550*/  FFMA R25, R18, -5.3903029534742383927e-15, R19 ;  /* 0xa7c234c512197823 */ /* 0x000fe20000000013 */
[----:B------:R-:W-:Y:S06]  /*0560*/  @!P0 BRA `(.L_x_57) ;  /* 0x00000004007c8947 */ /* 0x000fec0003800000 */
[----:B------:R-:W-:-:S13]  /*0570*/  FSETP.NEU.AND P0, PT, |R9|, +INF , PT ;  /* 0x7f8000000900780b */ /* 0x000fda0003f0d200 */
[----:B------:R-:W-:Y:S01]  /*0580*/  @!P0 FMUL R25, RZ, R9 ;  /* 0x00000009ff198220 */ /* 0x000fe20000400000 */
[----:B------:R-:W-:Y:S01]  /*0590*/  @!P0 IMAD.MOV.U32 R26, RZ, RZ, RZ ;  /* 0x000000ffff1a8224 */ /* 0x000fe200078e00ff */
[----:B------:R-:W-:Y:S06]  /*05a0*/  @!P0 BRA `(.L_x_57) ;  /* 0x00000004006c8947 */ /* 0x000fec0003800000 */
[----:B------:R-:W-:Y:S01]  /*05b0*/  SHF.L.U32 R16, R9, 0x8, RZ ;  /* 0x0000000809107819 */ /* 0x000fe200000006ff */
[----:B------:R-:W-:Y:S01]  /*05c0*/  IMAD.MOV.U32 R27, RZ, RZ, RZ ;  /* 0x000000ffff1b7224 */ /* 0x000fe200078e00ff */
[----:B------:R-:W0:Y:S01]  /*05d0*/  LDCU.64 UR8, c[0x4][0x40] ;  /* 0x01000800ff0877ac */ /* 0x000e220008000a00 */
[----:B------:R-:W-:Y:S01]  /*05e0*/  IMAD.MOV.U32 R25, RZ, RZ, RZ ;  /* 0x000000ffff197224 */ /* 0x000fe200078e00ff */
[----:B------:R-:W-:Y:S01]  /*05f0*/  LOP3.LUT R29, R16, 0x80000000, RZ, 0xfc, !PT ;  /* 0x80000000101d7812 */ /* 0x000fe200078efcff */
[----:B------:R-:W-:Y:S01]  /*0600*/  UMOV UR5, URZ ;  /* 0x000000ff00057c82 */ /* 0x000fe20008000000 */
[----:B------:R-:W-:-:S05]  /*0610*/  UMOV UR4, URZ ;  /* 0x000000ff00047c82 */ /* 0x000fca0008000000 */
.L_x_58:
[----:B0-----:R-:W-:Y:S01]  /*0620*/  MOV R16, UR8 ;  /* 0x0000000800107c02 */ /* 0x001fe20008000f00 */
[----:B------:R-:W-:-:S05]  /*0630*/  IMAD.U32 R17, RZ, RZ, UR9 ;  /* 0x00000009ff117e24 */ /* 0x000fca000f8e00ff */
        /* <DEDUP_REMOVED lines=9> */
[----:B------:R-:W-:Y:S01]  /*06d0*/  ISETP.EQ.AND P5, PT, R25, 0x14, PT ;  /* 0x000000141900780c */ /* 0x000fe20003fa2270 */
[----:B--2---:R-:W-:-:S03]  /*06e0*/  IMAD.WIDE.U32 R18, R16, R29, RZ ;  /* 0x0000001d10127225 */ /* 0x004fc600078e00ff */
[----:B------:R-:W-:-:S04]  /*06f0*/  IADD3 R18, P2, PT, R18, R27, RZ ;  /* 0x0000001b12127210 */ /* 0x000fc80007f5e0ff */
[----:B------:R-:W-:Y:S01]  /*0700*/  IADD3.X R27, PT, PT, R19, UR5, RZ, P2, !PT ;  /* 0x00000005131b7c10 */ /* 0x000fe200097fe4ff */
[--C-:B------:R-:W-:Y:S01]  /*0710*/  @P0 IMAD.MOV.U32 R11, RZ, RZ, R18.reuse ;  /* 0x000000ffff0b0224 */ /* 0x100fe200078e0012 */
[C---:B------:R-:W-:Y:S01]  /*0720*/  ISETP.EQ.AND P2, PT, R25.reuse, 0x8, PT ;  /* 0x000000081900780c */ /* 0x040fe20003f42270 */
[--C-:B------:R-:W-:Y:S01]  /*0730*/  @P3 IMAD.MOV.U32 R22, RZ, RZ, R18.reuse ;  /* 0x000000ffff163224 */ /* 0x100fe200078e0012 */
[-C--:B------:R-:W-:Y:S01]  /*0740*/  @P1 MOV R20, R18.reuse ;  /* 0x0000001200141202 */ /* 0x080fe20000000f00 */
[----:B------:R-:W-:Y:S01]  /*0750*/  @P5 IMAD.MOV.U32 R24, RZ, RZ, R18 ;  /* 0x000000ffff185224 */ /* 0x000fe200078e0012 */
[----:B------:R-:W-:Y:S01]  /*0760*/  @P4 MOV R23, R18 ;  /* 0x0000001200174202 */ /* 0x000fe20000000f00 */
[----:B------:R-:W-:-:S08]  /*0770*/  VIADD R25, R25, 0x4 ;  /* 0x0000000419197836 */ /* 0x000fd00000000000 */
[----:B------:R-:W-:Y:S01]  /*0780*/  @P2 IMAD.MOV.U32 R21, RZ, RZ, R18 ;  /* 0x000000ffff152224 */ /* 0x000fe200078e0012 */
[----:B------:R-:W-:Y:S06]  /*0790*/  BRA.U UP0, `(.L_x_58) ;  /* 0xfffffffd00a07547 */ /* 0x000fec000b83ffff */
[----:B------:R-:W-:Y:S01]  /*07a0*/  SHF.R.U32.HI R16, RZ, 0x17, R9 ;  /* 0x00000017ff107819 */ /* 0x000fe20000011609 */
[----:B------:R-:W-:Y:S03]  /*07b0*/  BSSY.RECONVERGENT B3, `(.L_x_59) ;  /* 0x0000028000037945 */ /* 0x000fe60003800200 */
[C---:B------:R-:W-:Y:S02]  /*07c0*/  LOP3.LUT R17, R16.reuse, 0xe0, RZ, 0xc0, !PT ;  /* 0x000000e010117812 */ /* 0x040fe400078ec0ff */
[----:B------:R-:W-:Y:S02]  /*07d0*/  LOP3.LUT P6, RZ, R16, 0x1f, RZ, 0xc0, !PT ;  /* 0x0000001f10ff7812 */ /* 0x000fe400078cc0ff */
[----:B------:R-:W-:-:S04]  /*07e0*/  IADD3 R17, PT, PT, R17, -0x80, RZ ;  /* 0xffffff8011117810 */ /* 0x000fc80007ffe0ff */
[----:B------:R-:W-:-:S05]  /*07f0*/  SHF.R.U32.HI R17, RZ, 0x5, R17 ;  /* 0x00000005ff117819 */ /* 0x000fca0000011611 */
[----:B------:R-:W-:-:S05]  /*0800*/  IMAD.U32 R19, R17, -0x4, RZ ;  /* 0xfffffffc11137824 */ /* 0x000fca00078e00ff */
[C---:B------:R-:W-:Y:S02]  /*0810*/  ISETP.EQ.AND P3, PT, R19.reuse, -0x18, PT ;  /* 0xffffffe81300780c */ /* 0x040fe40003f62270 */
[C---:B------:R-:W-:Y:S02]  /*0820*/  ISETP.EQ.AND P4, PT, R19.reuse, -0x14, PT ;  /* 0xffffffec1300780c */ /* 0x040fe40003f82270 */
[C---:B------:R-:W-:Y:S02]  /*0830*/  ISETP.EQ.AND P0, PT, R19.reuse, -0x10, PT ;  /* 0xfffffff01300780c */ /* 0x040fe40003f02270 */
[C---:B------:R-:W-:Y:S02]  /*0840*/  ISETP.EQ.AND P1, PT, R19.reuse, -0xc, PT ;  /* 0xfffffff41300780c */ /* 0x040fe40003f22270 */
[C---:B------:R-:W-:Y:S02]  /*0850*/  ISETP.EQ.AND P2, PT, R19.reuse, -0x8, PT ;  /* 0xfffffff81300780c */ /* 0x040fe40003f42270 */
[----:B------:R-:W-:-:S03]  /*0860*/  ISETP.EQ.AND P5, PT, R19, 0x4, PT ;  /* 0x000000041300780c */ /* 0x000fc60003fa2270 */
[----:B------:R-:W-:Y:S01]  /*0870*/  @P3 IMAD.MOV.U32 R25, RZ, RZ, R11 ;  /* 0x000000ffff193224 */ /* 0x000fe200078e000b */
[C---:B------:R-:W-:Y:S01]  /*0880*/  ISETP.EQ.AND P3, PT, R19.reuse, -0x4, PT ;  /* 0xfffffffc1300780c */ /* 0x040fe20003f62270 */
[--C-:B------:R-:W-:Y:S01]  /*0890*/  @P4 IMAD.MOV.U32 R25, RZ, RZ, R20.reuse ;  /* 0x000000ffff194224 */ /* 0x100fe200078e0014 */
[----:B------:R-:W-:Y:S01]  /*08a0*/  @P4 MOV R17, R11 ;  /* 0x0000000b00114202 */ /* 0x000fe20000000f00 */
[----:B------:R-:W-:Y:S01]  /*08b0*/  @P0 IMAD.MOV.U32 R17, RZ, RZ, R20 ;  /* 0x000000ffff110224 */ /* 0x000fe200078e0014 */
[----:B------:R-:W-:Y:S01]  /*08c0*/  ISETP.EQ.AND P4, PT, R19, RZ, PT ;  /* 0x000000ff1300720c */ /* 0x000fe20003f82270 */
[----:B------:R-:W-:Y:S01]  /*08d0*/  @P1 IMAD.MOV.U32 R17, RZ, RZ, R21 ;  /* 0x000000ffff111224 */ /* 0x000fe200078e0015 */
[----:B------:R-:W-:Y:S01]  /*08e0*/  @P0 MOV R25, R21 ;  /* 0x0000001500190202 */ /* 0x000fe20000000f00 */
[----:B------:R-:W-:Y:S01]  /*08f0*/  @P1 IMAD.MOV.U32 R25, RZ, RZ, R22 ;  /* 0x000000ffff191224 */ /* 0x000fe200078e0016 */
[----:B------:R-:W-:Y:S01]  /*0900*/  @P2 MOV R17, R22 ;  /* 0x0000001600112202 */ /* 0x000fe20000000f00 */
[----:B------:R-:W-:-:S04]  /*0910*/  @P2 IMAD.MOV.U32 R25, RZ, RZ, R23 ;  /* 0x000000ffff192224 */ /* 0x000fc800078e0017 */
[----:B------:R-:W-:Y:S01]  /*0920*/  @P3 IMAD.MOV.U32 R17, RZ, RZ, R23 ;  /* 0x000000ffff113224 */ /* 0x000fe200078e0017 */
[----:B------:R-:W-:-:S03]  /*0930*/  @P3 MOV R25, R24 ;  /* 0x0000001800193202 */ /* 0x000fc60000000f00 */
[----:B------:R-:W-:Y:S01]  /*0940*/  @P4 IMAD.MOV.U32 R17, RZ, RZ, R24 ;  /* 0x000000ffff114224 */ /* 0x000fe200078e0018 */
[----:B------:R-:W-:Y:S01]  /*0950*/  @P5 MOV R17, R27 ;  /* 0x0000001b00115202 */ /* 0x000fe20000000f00 */
[----:B------:R-:W-:Y:S01]  /*0960*/  @P4 IMAD.MOV.U32 R25, RZ, RZ, R27 ;  /* 0x000000ffff194224 */ /* 0x000fe200078e001b */
[----:B------:R-:W-:Y:S06]  /*0970*/  @!P6 BRA `(.L_x_60) ;  /* 0x00000000002ce947 */ /* 0x000fec0003800000 */
[----:B------:R-:W-:Y:S01]  /*0980*/  @P0 IMAD.MOV.U32 R18, RZ, RZ, R11 ;  /* 0x000000ffff120224 */ /* 0x000fe200078e000b */
[----:B------:R-:W-:Y:S01]  /*0990*/  ISETP.EQ.AND P0, PT, R19, 0x8, PT ;  /* 0x000000081300780c */ /* 0x000fe20003f02270 */
[----:B------:R-:W-:Y:S01]  /*09a0*/  @P1 IMAD.MOV.U32 R18, RZ, RZ, R20 ;  /* 0x000000ffff121224 */ /* 0x000fe200078e0014 */
[----:B------:R-:W-:Y:S01]  /*09b0*/  @P2 MOV R18, R21 ;  /* 0x0000001500122202 */ /* 0x000fe20000000f00 */
[----:B------:R-:W-:Y:S01]  /*09c0*/  @P3 IMAD.MOV.U32 R18, RZ, RZ, R22 ;  /* 0x000000ffff123224 */ /* 0x000fe200078e0016 */
[----:B------:R-:W-:Y:S01]  /*09d0*/  LOP3.LUT R16, R16, 0x1f, RZ, 0xc0, !PT ;  /* 0x0000001f10107812 */ /* 0x000fe200078ec0ff */
[----:B------:R-:W-:Y:S01]  /*09e0*/  @P4 IMAD.MOV.U32 R18, RZ, RZ, R23 ;  /* 0x000000ffff124224 */ /* 0x000fe200078e0017 */
[----:B------:R-:W-:Y:S02]  /*09f0*/  @P5 MOV R18, R24 ;  /* 0x0000001800125202 */ /* 0x000fe40000000f00 */
[----:B------:R-:W-:-:S05]  /*0a00*/  SHF.L.W.U32.HI R25, R17, R16, R25 ;  /* 0x0000001011197219 */ /* 0x000fca0000010e19 */
[----:B------:R-:W-:-:S05]  /*0a10*/  @P0 IMAD.MOV.U32 R18, RZ, RZ, R27 ;  /* 0x000000ffff120224 */ /* 0x000fca00078e001b */
[----:B------:R-:W-:-:S07]  /*0a20*/  SHF.L.W.U32.HI R17, R18, R16, R17 ;  /* 0x0000001012117219 */ /* 0x000fce0000010e11 */
.L_x_60:
[----:B------:R-:W-:Y:S05]  /*0a30*/  BSYNC.RECONVERGENT B3 ;  /* 0x0000000000037941 */ /* 0x000fea0003800200 */
.L_x_59:
[C---:B------:R-:W-:Y:S01]  /*0a40*/  SHF.L.W.U32.HI R26, R17.reuse, 0x2, R25 ;  /* 0x00000002111a7819 */ /* 0x040fe20000010e19 */
[----:B------:R-:W-:Y:S01]  /*0a50*/  IMAD.SHL.U32 R17, R17, 0x4, RZ ;  /* 0x0000000411117824 */ /* 0x000fe200078e00ff */
[----:B------:R-:W-:Y:S01]  /*0a60*/  UMOV UR4, 0x54442d19 ;  /* 0x54442d1900047882 */ /* 0x000fe20000000000 */
[----:B------:R-:W-:Y:S01]  /*0a70*/  UMOV UR5, 0x3bf921fb ;  /* 0x3bf921fb00057882 */ /* 0x000fe20000000000 */
[----:B------:R-:W-:Y:S02]  /*0a80*/  SHF.R.S32.HI R18, RZ, 0x1f, R26 ;  /* 0x0000001fff127819 */ /* 0x000fe4000001141a */
[----:B------:R-:W-:Y:S02]  /*0a90*/  ISETP.GE.AND P0, PT, R9, RZ, PT ;  /* 0x000000ff0900720c */ /* 0x000fe40003f06270 */
[C---:B------:R-:W-:Y:S02]  /*0aa0*/  LOP3.LUT R16, R18.reuse, R17, RZ, 0x3c, !PT ;  /* 0x0000001112107212 */ /* 0x040fe400078e3cff */
[----:B------:R-:W-:-:S02]  /*0ab0*/  LOP3.LUT R17, R18, R26, RZ, 0x3c, !PT ;  /* 0x0000001a12117212 */ /* 0x000fc400078e3cff */
[----:B------:R-:W-:Y:S02]  /*0ac0*/  SHF.R.U32.HI R25, RZ, 0x1e, R25 ;  /* 0x0000001eff197819 */ /* 0x000fe40000011619 */
[C---:B------:R-:W-:Y:S02]  /*0ad0*/  LOP3.LUT R9, R26.reuse, R9, RZ, 0x3c, !PT ;  /* 0x000000091a097212 */ /* 0x040fe400078e3cff */
[----:B------:R-:W0:Y:S01]  /*0ae0*/  I2F.F64.S64 R16, R16 ;  /* 0x0000001000107312 */ /* 0x000e220000301c00 */
[----:B------:R-:W-:Y:S02]  /*0af0*/  LEA.HI R26, R26, R25, RZ, 0x1 ;  /* 0x000000191a1a7211 */ /* 0x000fe400078f08ff */
[----:B------:R-:W-:Y:S02]  /*0b00*/  ISETP.GE.AND P1, PT, R9, RZ, PT ;  /* 0x000000ff0900720c */ /* 0x000fe40003f26270 */
[----:B------:R-:W-:-:S05]  /*0b10*/  IADD3 R9, PT, PT, -R26, RZ, RZ ;  /* 0x000000ff1a097210 */ /* 0x000fca0007ffe1ff */
[----:B------:R-:W-:Y:S01]  /*0b20*/  @!P0 IMAD.MOV.U32 R26, RZ, RZ, R9 ;  /* 0x000000ffff1a8224 */ /* 0x000fe200078e0009 */
[----:B0-----:R-:W-:-:S10]  /*0b30*/  DMUL R18, R16, UR4 ;  /* 0x0000000410127c28 */ /* 0x001fd40008000000 */
[----:B------:R-:W0:Y:S02]  /*0b40*/  F2F.F32.F64 R18, R18 ;  /* 0x0000001200127310 */ /* 0x000e240000301000 */
[----:B0-----:R-:W-:-:S07]  /*0b50*/  FSEL R25, -R18, R18, !P1 ;  /* 0x0000001212197208 */ /* 0x001fce0004800100 */
.L_x_57:
[----:B------:R-:W-:Y:S05]  /*0b60*/  BSYNC.RECONVERGENT B2 ;  /* 0x0000000000027941 */ /* 0x000fea0003800200 */
.L_x_56:
[----:B------:R-:W-:Y:S02]  /*0b70*/  IMAD.MOV.U32 R9, RZ, RZ, 0x37cbac00 ;  /* 0x37cbac00ff097424 */ /* 0x000fe400078e00ff */
[----:B------:R-:W-:Y:S01]  /*0b80*/  FMUL R16, R25, R25 ;  /* 0x0000001919107220 */ /* 0x000fe20000400000 */
[----:B------:R-:W-:Y:S01]  /*0b90*/  LOP3.LUT R17, R26, 0x1, RZ, 0xc0, !PT ;  /* 0x000000011a117812 */ /* 0x000fe200078ec0ff */
[----:B------:R-:W-:Y:S01]  /*0ba0*/  IMAD.MOV.U32 R18, RZ, RZ, 0x3effffff ;  /* 0x3effffffff127424 */ /* 0x000fe200078e00ff */
[----:B------:R-:W-:Y:S01]  /*0bb0*/  MOV R19, 0x3d2aaabb ;  /* 0x3d2aaabb00137802 */ /* 0x000fe20000000f00 */
[----:B------:R-:W-:Y:S01]  /*0bc0*/  FFMA R9, R16, R9, -0.0013887860113754868507 ;  /* 0xbab607ed10097423 */ /* 0x000fe20000000009 */
[----:B------:R-:W-:Y:S02]  /*0bd0*/  ISETP.NE.U32.AND P0, PT, R17, 0x1, PT ;  /* 0x000000011100780c */ /* 0x000fe40003f05070 */
[----:B------:R-:W-:Y:S02]  /*0be0*/  LOP3.LUT P1, RZ, R26, 0x2, RZ, 0xc0, !PT ;  /* 0x000000021aff7812 */ /* 0x000fe4000782c0ff */
[----:B------:R-:W-:-:S02]  /*0bf0*/  FSEL R17, R9, -0.00019574658654164522886, !P0 ;  /* 0xb94d415309117808 */ /* 0x000fc40004000000 */
[----:B------:R-:W-:Y:S02]  /*0c00*/  FSEL R19, R19, 0.0083327032625675201416, !P0 ;  /* 0x3c0885e413137808 */ /* 0x000fe40004000000 */
[----:B------:R-:W-:Y:S02]  /*0c10*/  FSEL R9, R25, 1, P0 ;  /* 0x3f80000019097808 */ /* 0x000fe40000000000 */
[----:B------:R-:W-:Y:S01]  /*0c20*/  FSEL R26, -R18, -0.16666662693023681641, !P0 ;  /* 0xbe2aaaa8121a7808 */ /* 0x000fe20004000100 */
[C---:B------:R-:W-:Y:S02]  /*0c30*/  FFMA R17, R16.reuse, R17, R19 ;  /* 0x0000001110117223 */ /* 0x040fe40000000013 */
[C---:B------:R-:W-:Y:S02]  /*0c40*/  FFMA R18, R16.reuse, R9, RZ ;  /* 0x0000000910127223 */ /* 0x040fe400000000ff */
[----:B------:R-:W-:-:S04]  /*0c50*/  FFMA R17, R16, R17, R26 ;  /* 0x0000001110117223 */ /* 0x000fc8000000001a */
[----:B------:R-:W-:-:S04]  /*0c60*/  FFMA R9, R18, R17, R9 ;  /* 0x0000001112097223 */ /* 0x000fc80000000009 */
[----:B------:R-:W-:-:S04]  /*0c70*/  @P1 FADD R9, RZ, -R9 ;  /* 0x80000009ff091221 */ /* 0x000fc80000000000 */
[----:B------:R-:W-:-:S07]  /*0c80*/  FFMA R5, R8, R9, R5 ;  /* 0x0000000908057223 */ /* 0x000fce0000000005 */
.L_x_55:
[----:B------:R-:W-:Y:S05]  /*0c90*/  BSYNC.RECONVERGENT B1 ;  /* 0x0000000000017941 */ /* 0x000fea0003800200 */
.L_x_54:
[----:B------:R-:W-:-:S13]  /*0ca0*/  ISETP.NE.AND P0, PT, R10, RZ, PT ;  /* 0x000000ff0a00720c */ /* 0x000fda0003f05270 */
[----:B------:R-:W-:Y:S05]  /*0cb0*/  @P0 BRA `(.L_x_61) ;  /* 0xfffffff400a40947 */ /* 0x000fea000383ffff */
.L_x_53:
[----:B------:R-:W-:Y:S05]  /*0cc0*/  BSYNC.RECONVERGENT B0 ;  /* 0x0000000000007941 */ /* 0x000fea0003800200 */
.L_x_52:
[----:B------:R-:W0:Y:S01]  /*0cd0*/  LDCU UR4, c[0x0][0x3c8] ;  /* 0x00007900ff0477ac */ /* 0x000e220008000800 */
[----:B------:R-:W-:Y:S01]  /*0ce0*/  FMNMX R5, R5, 100, PT ;  /* 0x42c8000005057809 */ /* 0x000fe20003800000 */
[----:B------:R-:W-:Y:S01]  /*0cf0*/  BSSY.RECONVERGENT B0, `(.L_x_62) ;  /* 0x0000014000007945 */ /* 0x000fe20003800200 */
[----:B------:R-:W-:Y:S02]  /*0d00*/  UMOV UR5, 0x400921fb ;  /* 0x400921fb00057882 */ /* 0x000fe40000000000 */
[----:B------:R-:W-:-:S05]  /*0d10*/  FMNMX R5, R5, -100, !PT ;  /* 0xc2c8000005057809 */ /* 0x000fca0007800000 */
[----:B-----5:R-:W-:-:S04]  /*0d20*/  FADD R5, R2, R5 ;  /* 0x0000000502057221 */ /* 0x020fc80000000000 */
[----:B------:R-:W-:-:S04]  /*0d30*/  FFMA R5, R4, -0.10000000149011611938, R5 ;  /* 0xbdcccccd04057823 */ /* 0x000fc80000000005 */
[----:B0-----:R-:W-:-:S04]  /*0d40*/  FFMA R0, R5, UR4, R4 ;  /* 0x0000000405007c23 */ /* 0x001fc80008000004 */
[----:B------:R-:W-:Y:S01]  /*0d50*/  FFMA R5, R0, UR4, R3 ;  /* 0x0000000400057c23 */ /* 0x000fe20008000003 */
[----:B------:R-:W-:-:S03]  /*0d60*/  UMOV UR4, 0x54442d18 ;  /* 0x54442d1800047882 */ /* 0x000fc60000000000 */
[----:B------:R-:W0:Y:S02]  /*0d70*/  F2F.F64.F32 R2, R5 ;  /* 0x0000000500027310 */ /* 0x000e240000201800 */
[----:B0-----:R-:W-:-:S14]  /*0d80*/  DSETP.GT.AND P0, PT, R2, UR4, PT ;  /* 0x0000000402007e2a */ /* 0x001fdc000bf04000 */
[----:B------:R-:W-:Y:S05]  /*0d90*/  @!P0 BRA `(.L_x_63) ;  /* 0x0000000000248947 */ /* 0x000fea0003800000 */
[----:B------:R-:W-:Y:S01]  /*0da0*/  BSSY.RECONVERGENT B1, `(.L_x_63) ;  /* 0x0000008000017945 */ /* 0x000fe20003800200 */
[----:B------:R-:W-:Y:S01]  /*0db0*/  IMAD.MOV.U32 R6, RZ, RZ, 0x54442d18 ;  /* 0x54442d18ff067424 */ /* 0x000fe200078e00ff */
[----:B------:R-:W-:-:S07]  /*0dc0*/  MOV R7, 0x401921fb ;  /* 0x401921fb00077802 */ /* 0x000fce0000000f00 */
.L_x_64:
[----:B------:R-:W-:-:S10]  /*0dd0*/  DADD R4, R2, -R6 ;  /* 0x0000000002047229 */ /* 0x000fd40000000806 */
[----:B------:R-:W0:Y:S08]  /*0de0*/  F2F.F32.F64 R5, R4 ;  /* 0x0000000400057310 */ /* 0x000e300000301000 */
[----:B0-----:R-:W0:Y:S02]  /*0df0*/  F2F.F64.F32 R2, R5 ;  /* 0x0000000500027310 */ /* 0x001e240000201800 */
[----:B0-----:R-:W-:-:S14]  /*0e00*/  DSETP.GT.AND P0, PT, R2, UR4, PT ;  /* 0x0000000402007e2a */ /* 0x001fdc000bf04000 */
[----:B------:R-:W-:Y:S05]  /*0e10*/  @P0 BRA `(.L_x_64) ;  /* 0xfffffffc00ec0947 */ /* 0x000fea000383ffff */
[----:B------:R-:W-:Y:S05]  /*0e20*/  BSYNC.RECONVERGENT B1 ;  /* 0x0000000000017941 */ /* 0x000fea0003800200 */
.L_x_63:
[----:B------:R-:W-:Y:S05]  /*0e30*/  BSYNC.RECONVERGENT B0 ;  /* 0x0000000000007941 */ /* 0x000fea0003800200 */
.L_x_62:
[----:B------:R-:W0:Y:S01]  /*0e40*/  F2F.F64.F32 R2, R5 ;  /* 0x0000000500027310 */ /* 0x000e220000201800 */
[----:B------:R-:W-:Y:S01]  /*0e50*/  UMOV UR4, 0x54442d18 ;  /* 0x54442d1800047882 */ /* 0x000fe20000000000 */
[----:B------:R-:W-:Y:S01]  /*0e60*/  UMOV UR5, 0x400921fb ;  /* 0x400921fb00057882 */ /* 0x000fe20000000000 */
[----:B------:R-:W-:Y:S01]  /*0e70*/  BSSY.RECONVERGENT B0, `(.L_x_65) ;  /* 0x000000c000007945 */ /* 0x000fe20003800200 */
[----:B0-----:R-:W-:-:S14]  /*0e80*/  DSETP.GEU.AND P0, PT, R2, -UR4, PT ;  /* 0x8000000402007e2a */ /* 0x001fdc000bf0e000 */
[----:B------:R-:W-:Y:S05]  /*0e90*/  @P0 BRA `(.L_x_66) ;  /* 0x0000000000240947 */ /* 0x000fea0003800000 */
[----:B------:R-:W-:Y:S01]  /*0ea0*/  BSSY.RECONVERGENT B1, `(.L_x_66) ;  /* 0x0000008000017945 */ /* 0x000fe20003800200 */
[----:B------:R-:W-:Y:S01]  /*0eb0*/  IMAD.MOV.U32 R6, RZ, RZ, 0x54442d18 ;  /* 0x54442d18ff067424 */ /* 0x000fe200078e00ff */
[----:B------:R-:W-:-:S07]  /*0ec0*/  MOV R7, 0x401921fb ;  /* 0x401921fb00077802 */ /* 0x000fce0000000f00 */
.L_x_67:
[----:B------:R-:W-:-:S10]  /*0ed0*/  DADD R4, R2, R6 ;  /* 0x0000000002047229 */ /* 0x000fd40000000006 */
[----:B------:R-:W0:Y:S08]  /*0ee0*/  F2F.F32.F64 R5, R4 ;  /* 0x0000000400057310 */ /* 0x000e300000301000 */
[----:B0-----:R-:W0:Y:S02]  /*0ef0*/  F2F.F64.F32 R2, R5 ;  /* 0x0000000500027310 */ /* 0x001e240000201800 */
[----:B0-----:R-:W-:-:S14]  /*0f00*/  DSETP.GEU.AND P0, PT, R2, -UR4, PT ;  /* 0x8000000402007e2a */ /* 0x001fdc000bf0e000 */
[----:B------:R-:W-:Y:S05]  /*0f10*/  @!P0 BRA `(.L_x_67) ;  /* 0xfffffffc00ec8947 */ /* 0x000fea000383ffff */
[----:B------:R-:W-:Y:S05]  /*0f20*/  BSYNC.RECONVERGENT B1 ;  /* 0x0000000000017941 */ /* 0x000fea0003800200 */
.L_x_66:
[----:B------:R-:W-:Y:S05]  /*0f30*/  BSYNC.RECONVERGENT B0 ;  /* 0x0000000000007941 */ /* 0x000fea0003800200 */
.L_x_65:
[----:B------:R-:W-:Y:S04]  /*0f40*/  STG.E desc[UR6][R12.64], R5 ;  /* 0x000000050c007986 */ /* 0x000fe8000c101906 */
[----:B------:R-:W-:Y:S01]  /*0f50*/  STG.E desc[UR6][R14.64], R0 ;  /* 0x000000000e007986 */ /* 0x000fe2000c101906 */
[----:B------:R-:W-:Y:S05]  /*0f60*/  EXIT ;  /* 0x000000000000794d */ /* 0x000fea0003800000 */
.L_x_68:
        /* <DEDUP_REMOVED lines=9> */
.L_x_120:


//--------------------- .text.evolve_oscillators_kernel --------------------------
	.section	.text.evolve_oscillators_kernel,"ax",@progbits
	.align	128
        .global         evolve_oscillators_kernel
        .type           evolve_oscillators_kernel,@function
        .size           evolve_oscillators_kernel,(.L_x_121 - evolve_oscillators_kernel)
        .other          evolve_oscillators_kernel,@"STO_CUDA_ENTRY STV_DEFAULT"
evolve_oscillators_kernel:
.text.evolve_oscillators_kernel:
        /* <DEDUP_REMOVED lines=9> */
[----:B------:R-:W1:Y:S01]  /*0090*/  LDCU.64 UR4, c[0x0][0x358] ;  /* 0x00006b00ff0477ac */ /* 0x000e620008000a00 */
[----:B------:R-:W2:Y:S06]  /*00a0*/  LDCU UR6, c[0x0][0x39c] ;  /* 0x00007380ff0677ac */ /* 0x000eac0008000800 */
[----:B------:R-:W3:Y:S08]  /*00b0*/  LDC.64 R2, c[0x0][0x388] ;  /* 0x0000e200ff027b82 */ /* 0x000ef00000000a00 */
[----:B------:R-:W4:Y:S01]  /*00c0*/  LDC.64 R4, c[0x0][0x380] ;  /* 0x0000e000ff047b82 */ /* 0x000f220000000a00 */
[----:B0-----:R-:W-:-:S06]  /*00d0*/  IMAD.WIDE R6, R9, 0x4, R6 ;  /* 0x0000000409067825 */ /* 0x001fcc00078e0206 */
[----:B-1----:R-:W5:Y:S01]  /*00e0*/  LDG.E R7, desc[UR4][R6.64] ;  /* 0x0000000406077981 */ /* 0x002f62000c1e1900 */
[----:B---3--:R-:W-:-:S05]  /*00f0*/  IMAD.WIDE R2, R9, 0x4, R2 ;  /* 0x0000000409027825 */ /* 0x008fca00078e0202 */
[----:B------:R-:W5:Y:S01]  /*0100*/  LDG.E R8, desc[UR4][R2.64] ;  /* 0x0000000402087981 */ /* 0x000f62000c1e1900 */
[----:B----4-:R-:W-:-:S05]  /*0110*/  IMAD.WIDE R4, R9, 0x4, R4 ;  /* 0x0000000409047825 */ /* 0x010fca00078e0204 */
[----:B------:R-:W3:Y:S01]  /*0120*/  LDG.E R0, desc[UR4][R4.64] ;  /* 0x0000000404007981 */ /* 0x000ee2000c1e1900 */
[----:B------:R-:W-:Y:S01]  /*0130*/  UMOV UR7, 0x400921fb ;  /* 0x400921fb00077882 */ /* 0x000fe20000000000 */
[----:B------:R-:W-:Y:S01]  /*0140*/  BSSY.RECONVERGENT B0, `(.L_x_69) ;  /* 0x0000011000007945 */ /* 0x000fe20003800200 */
[----:B-----5:R-:W-:-:S04]  /*0150*/  FFMA R9, R8, -0.10000000149011611938, R7 ;  /* 0xbdcccccd08097823 */ /* 0x020fc80000000007 */
[----:B--2---:R-:W-:-:S04]  /*0160*/  FFMA R11, R9, UR6, R8 ;  /* 0x00000006090b7c23 */ /* 0x004fc80008000008 */
[----:B---3--:R-:W-:-:S04]  /*0170*/  FFMA R13, R11, UR6, R0 ;  /* 0x000000060b0d7c23 */ /* 0x008fc80008000000 */
[----:B------:R-:W0:Y:S01]  /*0180*/  F2F.F64.F32 R8, R13 ;  /* 0x0000000d00087310 */ /* 0x000e220000201800 */
[----:B------:R-:W-:Y:S02]  /*0190*/  UMOV UR6, 0x54442d18 ;  /* 0x54442d1800067882 */ /* 0x000fe40000000000 */
[----:B0-----:R-:W-:-:S14]  /*01a0*/  DSETP.GT.AND P0, PT, R8, UR6, PT ;  /* 0x0000000608007e2a */ /* 0x001fdc000bf04000 */
[----:B------:R-:W-:Y:S05]  /*01b0*/  @!P0 BRA `(.L_x_70) ;  /* 0x0000000000248947 */ /* 0x000fea0003800000 */
[----:B------:R-:W-:Y:S01]  /*01c0*/  BSSY.RECONVERGENT B1, `(.L_x_70) ;  /* 0x0000008000017945 */ /* 0x000fe20003800200 */
[----:B------:R-:W-:Y:S01]  /*01d0*/  UMOV UR8, 0x54442d18 ;  /* 0x54442d1800087882 */ /* 0x000fe20000000000 */
[----:B------:R-:W-:-:S05]  /*01e0*/  UMOV UR9, 0x401921fb ;  /* 0x401921fb00097882 */ /* 0x000fca0000000000 */
.L_x_71:
[----:B------:R-:W-:-:S06]  /*01f0*/  DADD R6, R8, -UR8 ;  /* 0x8000000808067e29 */ /* 0x000fcc0008000000 */
[----:B------:R-:W0:Y:S08]  /*0200*/  F2F.F32.F64 R13, R6 ;  /* 0x00000006000d7310 */ /* 0x000e300000301000 */
[----:B0-----:R-:W0:Y:S02]  /*0210*/  F2F.F64.F32 R8, R13 ;  /* 0x0000000d00087310 */ /* 0x001e240000201800 */
[----:B0-----:R-:W-:-:S14]  /*0220*/  DSETP.GT.AND P0, PT, R8, UR6, PT ;  /* 0x0000000608007e2a */ /* 0x001fdc000bf04000 */
[----:B------:R-:W-:Y:S05]  /*0230*/  @P0 BRA `(.L_x_71) ;  /* 0xfffffffc00ec0947 */ /* 0x000fea000383ffff */
[----:B------:R-:W-:Y:S05]  /*0240*/  BSYNC.RECONVERGENT B1 ;  /* 0x0000000000017941 */ /* 0x000fea0003800200 */
.L_x_70:
[----:B------:R-:W-:Y:S05]  /*0250*/  BSYNC.RECONVERGENT B0 ;  /* 0x0000000000007941 */ /* 0x000fea0003800200 */
.L_x_69:
[----:B------:R-:W0:Y:S01]  /*0260*/  F2F.F64.F32 R6, R13 ;  /* 0x0000000d00067310 */ /* 0x000e220000201800 */
[----:B------:R-:W-:Y:S01]  /*0270*/  UMOV UR6, 0x54442d18 ;  /* 0x54442d1800067882 */ /* 0x000fe20000000000 */
[----:B------:R-:W-:Y:S01]  /*0280*/  UMOV UR7, 0x400921fb ;  /* 0x400921fb00077882 */ /* 0x000fe20000000000 */
[----:B------:R-:W-:Y:S01]  /*0290*/  BSSY.RECONVERGENT B0, `(.L_x_72) ;  /* 0x000000c000007945 */ /* 0x000fe20003800200 */
[----:B0-----:R-:W-:-:S14]  /*02a0*/  DSETP.GEU.AND P0, PT, R6, -UR6, PT ;  /* 0x8000000606007e2a */ /* 0x001fdc000bf0e000 */
[----:B------:R-:W-:Y:S05]  /*02b0*/  @P0 BRA `(.L_x_73) ;  /* 0x0000000000240947 */ /* 0x000fea0003800000 */
[----:B------:R-:W-:Y:S01]  /*02c0*/  BSSY.RECONVERGENT B1, `(.L_x_73) ;  /* 0x0000008000017945 */ /* 0x000fe20003800200 */
[----:B------:R-:W-:Y:S01]  /*02d0*/  UMOV UR8, 0x54442d18 ;  /* 0x54442d1800087882 */ /* 0x000fe20000000000 */
[----:B------:R-:W-:-:S05]  /*02e0*/  UMOV UR9, 0x401921fb ;  /* 0x401921fb00097882 */ /* 0x000fca0000000000 */
.L_x_74:
[----:B------:R-:W-:-:S06]  /*02f0*/  DADD R8, R6, UR8 ;  /* 0x0000000806087e29 */ /* 0x000fcc0008000000 */
[----:B------:R-:W0:Y:S08]  /*0300*/  F2F.F32.F64 R13, R8 ;  /* 0x00000008000d7310 */ /* 0x000e300000301000 */
[----:B0-----:R-:W0:Y:S02]  /*0310*/  F2F.F64.F32 R6, R13 ;  /* 0x0000000d00067310 */ /* 0x001e240000201800 */
[----:B0-----:R-:W-:-:S14]  /*0320*/  DSETP.GEU.AND P0, PT, R6, -UR6, PT ;  /* 0x8000000606007e2a */ /* 0x001fdc000bf0e000 */
[----:B------:R-:W-:Y:S05]  /*0330*/  @!P0 BRA `(.L_x_74) ;  /* 0xfffffffc00ec8947 */ /* 0x000fea000383ffff */
[----:B------:R-:W-:Y:S05]  /*0340*/  BSYNC.RECONVERGENT B1 ;  /* 0x0000000000017941 */ /* 0x000fea0003800200 */
.L_x_73:
[----:B------:R-:W-:Y:S05]  /*0350*/  BSYNC.RECONVERGENT B0 ;  /* 0x0000000000007941 */ /* 0x000fea0003800200 */
.L_x_72:
[----:B------:R-:W-:Y:S04]  /*0360*/  STG.E desc[UR4][R4.64], R13 ;  /* 0x0000000d04007986 */ /* 0x000fe8000c101904 */
[----:B------:R-:W-:Y:S01]  /*0370*/  STG.E desc[UR4][R2.64], R11 ;  /* 0x0000000b02007986 */ /* 0x000fe2000c101904 */
[----:B------:R-:W-:Y:S05]  /*0380*/  EXIT ;  /* 0x000000000000794d */ /* 0x000fea0003800000 */
.L_x_75:
        /* <DEDUP_REMOVED lines=15> */
.L_x_121:


//--------------------- .text.compute_coupling_forces_kernel --------------------------
	.section	.text.compute_coupling_forces_kernel,"ax",@progbits
	.align	128
        .global         compute_coupling_forces_kernel
        .type           compute_coupling_forces_kernel,@function
        .size           compute_coupling_forces_kernel,(.L_x_122 - compute_coupling_forces_kernel)
        .other          compute_coupling_forces_kernel,@"STO_CUDA_ENTRY STV_DEFAULT"
compute_coupling_forces_kernel:
.text.compute_coupling_forces_kernel:
        /* <DEDUP_REMOVED lines=13> */
[----:B------:R-:W0:Y:S01]  /*00d0*/  LDC.64 R2, c[0x0][0x380] ;  /* 0x0000e000ff027b82 */ /* 0x000e220000000a00 */
[----:B------:R-:W-:Y:S02]  /*00e0*/  IMAD.MOV.U32 R7, RZ, RZ, RZ ;  /* 0x000000ffff077224 */ /* 0x000fe400078e00ff */
[----:B------:R-:W-:Y:S02]  /*00f0*/  IMAD.MOV.U32 R8, RZ, RZ, RZ ;  /* 0x000000ffff087224 */ /* 0x000fe400078e00ff */
[----:B0-----:R-:W-:-:S07]  /*0100*/  IMAD.WIDE R2, R6, 0x4, R2 ;  /* 0x0000000406027825 */ /* 0x001fce00078e0202 */
.L_x_90:
[----:B------:R-:W0:Y:S01]  /*0110*/  LDC.64 R14, c[0x0][0x388] ;  /* 0x0000e200ff0e7b82 */ /* 0x000e220000000a00 */
[----:B------:R-:W1:Y:S07]  /*0120*/  LDCU UR4, c[0x0][0x3a0] ;  /* 0x00007400ff0477ac */ /* 0x000e6e0008000800 */
[----:B------:R-:W2:Y:S08]  /*0130*/  LDC.64 R12, c[0x0][0x390] ;  /* 0x0000e400ff0c7b82 */ /* 0x000eb00000000a00 */
[----:B------:R-:W3:Y:S01]  /*0140*/  LDC.64 R4, c[0x0][0x398] ;  /* 0x0000e600ff047b82 */ /* 0x000ee20000000a00 */
[----:B0-----:R-:W-:-:S06]  /*0150*/  IMAD.WIDE.U32 R14, R8, 0x4, R14 ;  /* 0x00000004080e7825 */ /* 0x001fcc00078e000e */
[----:B------:R-:W4:Y:S01]  /*0160*/  LDG.E R15, desc[UR6][R14.64] ;  /* 0x000000060e0f7981 */ /* 0x000f22000c1e1900 */
[----:B--2---:R-:W-:-:S06]  /*0170*/  IMAD.WIDE.U32 R12, R8, 0x4, R12 ;  /* 0x00000004080c7825 */ /* 0x004fcc00078e000c */
[----:B------:R0:W5:Y:S01]  /*0180*/  LDG.E R13, desc[UR6][R12.64] ;  /* 0x000000060c0d7981 */ /* 0x000162000c1e1900 */
[----:B---3--:R-:W-:-:S05]  /*0190*/  IMAD.WIDE.U32 R4, R8, 0x4, R4 ;  /* 0x0000000408047825 */ /* 0x008fca00078e0004 */
[----:B------:R0:W5:Y:S01]  /*01a0*/  LDG.E R9, desc[UR6][R4.64] ;  /* 0x0000000604097981 */ /* 0x000162000c1e1900 */
[----:B------:R-:W-:Y:S01]  /*01b0*/  VIADD R8, R8, 0x1 ;  /* 0x0000000108087836 */ /* 0x000fe20000000000 */
[----:B------:R-:W-:Y:S04]  /*01c0*/  BSSY.RECONVERGENT B0, `(.L_x_77) ;  /* 0x0000107000007945 */ /* 0x000fe80003800200 */
[----:B-1----:R-:W-:-:S04]  /*01d0*/  ISETP.NE.AND P1, PT, R8, UR4, PT ;  /* 0x0000000408007c0c */ /* 0x002fc8000bf25270 */
[----:B------:R-:W-:Y:S02]  /*01e0*/  P2R R20, PR, RZ, 0x2 ;  /* 0x00000002ff147803 */ /* 0x000fe40000000000 */
[----:B----4-:R-:W-:-:S13]  /*01f0*/  ISETP.NE.AND P0, PT, R15, R6, PT ;  /* 0x000000060f00720c */ /* 0x010fda0003f05270 */
[----:B0-----:R-:W-:Y:S05]  /*0200*/  @P0 BRA `(.L_x_78) ;  /* 0x0000000400fc0947 */ /* 0x001fea0003800000 */
[----:B------:R-:W0:Y:S01]  /*0210*/  LDC.64 R4, c[0x0][0x380] ;  /* 0x0000e000ff047b82 */ /* 0x000e220000000a00 */
[----:B------:R-:W2:Y:S01]  /*0220*/  LDG.E R0, desc[UR6][R2.64] ;  /* 0x0000000602007981 */ /* 0x000ea2000c1e1900 */
[----:B0----5:R-:W-:-:S06]  /*0230*/  IMAD.WIDE.U32 R4, R13, 0x4, R4 ;  /* 0x000000040d047825 */ /* 0x021fcc00078e0004 */
[----:B------:R-:W2:Y:S01]  /*0240*/  LDG.E R5, desc[UR6][R4.64] ;  /* 0x0000000604057981 */ /* 0x000ea2000c1e1900 */
[----:B------:R-:W-:Y:S01]  /*0250*/  BSSY.RECONVERGENT B1, `(.L_x_79) ;  /* 0x0000065000017945 */ /* 0x000fe20003800200 */
[----:B--2---:R-:W-:-:S04]  /*0260*/  FADD R0, R0, -R5 ;  /* 0x8000000500007221 */ /* 0x004fc80000000000 */
[----:B------:R-:W-:-:S06]  /*0270*/  FMUL R14, R0, 0.63661974668502807617 ;  /* 0x3f22f983000e7820 */ /* 0x000fcc0000400000 */
[----:B------:R-:W0:Y:S01]  /*0280*/  F2I.NTZ R14, R14 ;  /* 0x0000000e000e7305 */ /* 0x000e220000203100 */
[----:B------:R-:W-:Y:S02]  /*0290*/  FSETP.GE.AND P0, PT, |R0|, 105615, PT ;  /* 0x47ce47800000780b */ /* 0x000fe40003f06200 */
        /* <DEDUP_REMOVED lines=9> */
[----:B------:R-:W0:Y:S01]  /*0330*/  LDC.64 R4, c[0x4][0x40] ;  /* 0x01001000ff047b82 */ /* 0x000e220000000a00 */
[----:B------:R-:W-:Y:S01]  /*0340*/  SHF.L.U32 R12, R0, 0x8, RZ ;  /* 0x00000008000c7819 */ /* 0x000fe200000006ff */
[----:B------:R-:W-:Y:S01]  /*0350*/  IMAD.MOV.U32 R21, RZ, RZ, RZ ;  /* 0x000000ffff157224 */ /* 0x000fe200078e00ff */
[----:B------:R-:W-:Y:S01]  /*0360*/  UMOV UR4, URZ ;  /* 0x000000ff00047c82 */ /* 0x000fe20008000000 */
[----:B------:R-:W-:Y:S01]  /*0370*/  IMAD.MOV.U32 R23, RZ, RZ, RZ ;  /* 0x000000ffff177224 */ /* 0x000fe200078e00ff */
[----:B------:R-:W-:-:S07]  /*0380*/  LOP3.LUT R25, R12, 0x80000000, RZ, 0xfc, !PT ;  /* 0x800000000c197812 */ /* 0x000fce00078efcff */
.L_x_81:
[----:B0-----:R-:W-:-:S06]  /*0390*/  IMAD.WIDE.U32 R12, R23, 0x4, R4 ;  /* 0x00000004170c7825 */ /* 0x001fcc00078e0004 */
[----:B------:R-:W2:Y:S01]  /*03a0*/  LDG.E.CONSTANT R12, desc[UR6][R12.64] ;  /* 0x000000060c0c7981 */ /* 0x000ea2000c1e9900 */
[C---:B------:R-:W-:Y:S02]  /*03b0*/  IMAD.SHL.U32 R22, R23.reuse, 0x4, RZ ;  /* 0x0000000417167824 */ /* 0x040fe400078e00ff */
[----:B------:R-:W-:-:S03]  /*03c0*/  VIADD R23, R23, 0x1 ;  /* 0x0000000117177836 */ /* 0x000fc60000000000 */
[C---:B------:R-:W-:Y:S02]  /*03d0*/  ISETP.EQ.AND P5, PT, R22.reuse, RZ, PT ;  /* 0x000000ff1600720c */ /* 0x040fe40003fa2270 */
[C---:B------:R-:W-:Y:S02]  /*03e0*/  ISETP.EQ.AND P4, PT, R22.reuse, 0x4, PT ;  /* 0x000000041600780c */ /* 0x040fe40003f82270 */
[C---:B------:R-:W-:Y:S02]  /*03f0*/  ISETP.EQ.AND P3, PT, R22.reuse, 0x8, PT ;  /* 0x000000081600780c */ /* 0x040fe40003f62270 */
[C---:B------:R-:W-:Y:S02]  /*0400*/  ISETP.EQ.AND P2, PT, R22.reuse, 0xc, PT ;  /* 0x0000000c1600780c */ /* 0x040fe40003f42270 */
[----:B------:R-:W-:Y:S01]  /*0410*/  ISETP.EQ.AND P1, PT, R22, 0x10, PT ;  /* 0x000000101600780c */ /* 0x000fe20003f22270 */
[----:B--2---:R-:W-:-:S03]  /*0420*/  IMAD.WIDE.U32 R14, R12, R25, RZ ;  /* 0x000000190c0e7225 */ /* 0x004fc600078e00ff */
[----:B------:R-:W-:-:S04]  /*0430*/  IADD3 R14, P0, PT, R14, R21, RZ ;  /* 0x000000150e0e7210 */ /* 0x000fc80007f1e0ff */
[----:B------:R-:W-:Y:S01]  /*0440*/  IADD3.X R21, PT, PT, R15, UR4, RZ, P0, !PT ;  /* 0x000000040f157c10 */ /* 0x000fe200087fe4ff */
[--C-:B------:R-:W-:Y:S01]  /*0450*/  @P5 IMAD.MOV.U32 R10, RZ, RZ, R14.reuse ;  /* 0x000000ffff0a5224 */ /* 0x100fe200078e000e */
[----:B------:R-:W-:Y:S01]  /*0460*/  ISETP.NE.AND P5, PT, R23, 0x6, PT ;  /* 0x000000061700780c */ /* 0x000fe20003fa5270 */
[--C-:B------:R-:W-:Y:S01]  /*0470*/  @P3 IMAD.MOV.U32 R16, RZ, RZ, R14.reuse ;  /* 0x000000ffff103224 */ /* 0x100fe200078e000e */
[----:B------:R-:W-:Y:S01]  /*0480*/  ISETP.EQ.AND P0, PT, R22, 0x14, PT ;  /* 0x000000141600780c */ /* 0x000fe20003f02270 */
[--C-:B------:R-:W-:Y:S01]  /*0490*/  @P2 IMAD.MOV.U32 R17, RZ, RZ, R14.reuse ;  /* 0x000000ffff112224 */ /* 0x100fe200078e000e */
[----:B------:R-:W-:Y:S01]  /*04a0*/  @P4 MOV R11, R14 ;  /* 0x0000000e000b4202 */ /* 0x000fe20000000f00 */
[----:B------:R-:W-:-:S10]  /*04b0*/  @P1 IMAD.MOV.U32 R18, RZ, RZ, R14 ;  /* 0x000000ffff121224 */ /* 0x000fd400078e000e */
[----:B------:R-:W-:Y:S01]  /*04c0*/  @P0 IMAD.MOV.U32 R19, RZ, RZ, R14 ;  /* 0x000000ffff130224 */ /* 0x000fe200078e000e */
[----:B------:R-:W-:Y:S06]  /*04d0*/  @P5 BRA `(.L_x_81) ;  /* 0xfffffffc00ac5947 */ /* 0x000fec000383ffff */
[----:B------:R-:W-:Y:S01]  /*04e0*/  SHF.R.U32.HI R4, RZ, 0x17, R0 ;  /* 0x00000017ff047819 */ /* 0x000fe20000011600 */
[----:B------:R-:W-:Y:S03]  /*04f0*/  BSSY.RECONVERGENT B2, `(.L_x_82) ;  /* 0x0000028000027945 */ /* 0x000fe60003800200 */
[C---:B------:R-:W-:Y:S02]  /*0500*/  LOP3.LUT R5, R4.reuse, 0xe0, RZ, 0xc0, !PT ;  /* 0x000000e004057812 */ /* 0x040fe400078ec0ff */
[----:B------:R-:W-:-:S03]  /*0510*/  LOP3.LUT P6, RZ, R4, 0x1f, RZ, 0xc0, !PT ;  /* 0x0000001f04ff7812 */ /* 0x000fc600078cc0ff */
[----:B------:R-:W-:-:S05]  /*0520*/  VIADD R5, R5, 0xffffff80 ;  /* 0xffffff8005057836 */ /* 0x000fca0000000000 */
[----:B------:R-:W-:-:S04]  /*0530*/  SHF.R.U32.HI R5, RZ, 0x5, R5 ;  /* 0x00000005ff057819 */ /* 0x000fc80000011605 */
[----:B------:R-:W-:-:S04]  /*0540*/  LEA R13, -R5, RZ, 0x2 ;  /* 0x000000ff050d7211 */ /* 0x000fc800078e11ff */
[C---:B------:R-:W-:Y:S02]  /*0550*/  ISETP.EQ.AND P3, PT, R13.reuse, -0x18, PT ;  /* 0xffffffe80d00780c */ /* 0x040fe40003f62270 */
[C---:B------:R-:W-:Y:S02]  /*0560*/  ISETP.EQ.AND P4, PT, R13.reuse, -0x14, PT ;  /* 0xffffffec0d00780c */ /* 0x040fe40003f82270 */
[C---:B------:R-:W-:Y:S02]  /*0570*/  ISETP.EQ.AND P0, PT, R13.reuse, -0x10, PT ;  /* 0xfffffff00d00780c */ /* 0x040fe40003f02270 */
[C---:B------:R-:W-:Y:S02]  /*0580*/  ISETP.EQ.AND P1, PT, R13.reuse, -0xc, PT ;  /* 0xfffffff40d00780c */ /* 0x040fe40003f22270 */
[C---:B------:R-:W-:Y:S02]  /*0590*/  ISETP.EQ.AND P2, PT, R13.reuse, -0x8, PT ;  /* 0xfffffff80d00780c */ /* 0x040fe40003f42270 */
[----:B------:R-:W-:-:S03]  /*05a0*/  ISETP.EQ.AND P5, PT, R13, 0x4, PT ;  /* 0x000000040d00780c */ /* 0x000fc60003fa2270 */
[--C-:B------:R-:W-:Y:S01]  /*05b0*/  @P3 IMAD.MOV.U32 R14, RZ, RZ, R10.reuse ;  /* 0x000000ffff0e3224 */ /* 0x100fe200078e000a */
[C---:B------:R-:W-:Y:S01]  /*05c0*/  ISETP.EQ.AND P3, PT, R13.reuse, -0x4, PT ;  /* 0xfffffffc0d00780c */ /* 0x040fe20003f62270 */
[----:B------:R-:W-:Y:S02]  /*05d0*/  @P4 IMAD.MOV.U32 R5, RZ, RZ, R10 ;  /* 0x000000ffff054224 */ /* 0x000fe400078e000a */
[--C-:B------:R-:W-:Y:S01]  /*05e0*/  @P4 IMAD.MOV.U32 R14, RZ, RZ, R11.reuse ;  /* 0x000000ffff0e4224 */ /* 0x100fe200078e000b */
[----:B------:R-:W-:Y:S01]  /*05f0*/  ISETP.EQ.AND P4, PT, R13, RZ, PT ;  /* 0x000000ff0d00720c */ /* 0x000fe20003f82270 */
[----:B------:R-:W-:Y:S01]  /*0600*/  @P0 IMAD.MOV.U32 R5, RZ, RZ, R11 ;  /* 0x000000ffff050224 */ /* 0x000fe200078e000b */
[----:B------:R-:W-:Y:S01]  /*0610*/  @P1 MOV R5, R16 ;  /* 0x0000001000051202 */ /* 0x000fe20000000f00 */
[----:B------:R-:W-:Y:S02]  /*0620*/  @P0 IMAD.MOV.U32 R14, RZ, RZ, R16 ;  /* 0x000000ffff0e0224 */ /* 0x000fe400078e0010 */
[----:B------:R-:W-:-:S02]  /*0630*/  @P1 IMAD.MOV.U32 R14, RZ, RZ, R17 ;  /* 0x000000ffff0e1224 */ /* 0x000fc400078e0011 */
[----:B------:R-:W-:Y:S02]  /*0640*/  @P2 IMAD.MOV.U32 R5, RZ, RZ, R17 ;  /* 0x000000ffff052224 */ /* 0x000fe400078e0011 */
[--C-:B------:R-:W-:Y:S02]  /*0650*/  @P2 IMAD.MOV.U32 R14, RZ, RZ, R18.reuse ;  /* 0x000000ffff0e2224 */ /* 0x100fe400078e0012 */
[----:B------:R-:W-:Y:S02]  /*0660*/  @P3 IMAD.MOV.U32 R5, RZ, RZ, R18 ;  /* 0x000000ffff053224 */ /* 0x000fe400078e0012 */
[----:B------:R-:W-:Y:S01]  /*0670*/  @P3 IMAD.MOV.U32 R14, RZ, RZ, R19 ;  /* 0x000000ffff0e3224 */ /* 0x000fe200078e0013 */
[----:B------:R-:W-:Y:S01]  /*0680*/  @P4 MOV R5, R19 ;  /* 0x0000001300054202 */ /* 0x000fe20000000f00 */
[--C-:B------:R-:W-:Y:S02]  /*0690*/  @P4 IMAD.MOV.U32 R14, RZ, RZ, R21.reuse ;  /* 0x000000ffff0e4224 */ /* 0x100fe400078e0015 */
[----:B------:R-:W-:Y:S01]  /*06a0*/  @P5 IMAD.MOV.U32 R5, RZ, RZ, R21 ;  /* 0x000000ffff055224 */ /* 0x000fe200078e0015 */
[----:B------:R-:W-:Y:S06]  /*06b0*/  @!P6 BRA `(.L_x_83) ;  /* 0x00000000002ce947 */ /* 0x000fec0003800000 */
[----:B------:R-:W-:Y:S01]  /*06c0*/  @P0 IMAD.MOV.U32 R12, RZ, RZ, R10 ;  /* 0x000000ffff0c0224 */ /* 0x000fe200078e000a */
[----:B------:R-:W-:Y:S01]  /*06d0*/  ISETP.EQ.AND P0, PT, R13, 0x8, PT ;  /* 0x000000080d00780c */ /* 0x000fe20003f02270 */
[----:B------:R-:W-:Y:S01]  /*06e0*/  @P1 IMAD.MOV.U32 R12, RZ, RZ, R11 ;  /* 0x000000ffff0c1224 */ /* 0x000fe200078e000b */
[----:B------:R-:W-:Y:S01]  /*06f0*/  LOP3.LUT R4, R4, 0x1f, RZ, 0xc0, !PT ;  /* 0x0000001f04047812 */ /* 0x000fe200078ec0ff */
[----:B------:R-:W-:Y:S01]  /*0700*/  @P2 IMAD.MOV.U32 R12, RZ, RZ, R16 ;  /* 0x000000ffff0c2224 */ /* 0x000fe200078e0010 */
[----:B------:R-:W-:Y:S01]  /*0710*/  @P3 MOV R12, R17 ;  /* 0x00000011000c3202 */ /* 0x000fe20000000f00 */
[----:B------:R-:W-:Y:S01]  /*0720*/  @P4 IMAD.MOV.U32 R12, RZ, RZ, R18 ;  /* 0x000000ffff0c4224 */ /* 0x000fe200078e0012 */
[----:B------:R-:W-:Y:S01]  /*0730*/  SHF.L.W.U32.HI R14, R5, R4, R14 ;  /* 0x00000004050e7219 */ /* 0x000fe20000010e0e */
[----:B------:R-:W-:-:S06]  /*0740*/  @P5 IMAD.MOV.U32 R12, RZ, RZ, R19 ;  /* 0x000000ffff0c5224 */ /* 0x000fcc00078e0013 */
[----:B------:R-:W-:-:S05]  /*0750*/  @P0 IMAD.MOV.U32 R12, RZ, RZ, R21 ;  /* 0x000000ffff0c0224 */ /* 0x000fca00078e0015 */
[----:B------:R-:W-:-:S07]  /*0760*/  SHF.L.W.U32.HI R5, R12, R4, R5 ;  /* 0x000000040c057219 */ /* 0x000fce0000010e05 */
.L_x_83:
[----:B------:R-:W-:Y:S05]  /*0770*/  BSYNC.RECONVERGENT B2 ;  /* 0x0000000000027941 */ /* 0x000fea0003800200 */
.L_x_82:
        /* <DEDUP_REMOVED lines=9> */
[C---:B------:R-:W-:Y:S02]  /*0810*/  LOP3.LUT R0, R15.reuse, R0, RZ, 0x3c, !PT ;  /* 0x000000000f007212 */ /* 0x040fe400078e3cff */
[----:B------:R-:W0:Y:S01]  /*0820*/  I2F.F64.S64 R4, R4 ;  /* 0x0000000400047312 */ /* 0x000e220000301c00 */
[----:B------:R-:W-:Y:S02]  /*0830*/  LEA.HI R14, R15, R14, RZ, 0x1 ;  /* 0x0000000e0f0e7211 */ /* 0x000fe400078f08ff */
[----:B------:R-:W-:-:S03]  /*0840*/  ISETP.GE.AND P1, PT, R0, RZ, PT ;  /* 0x000000ff0000720c */ /* 0x000fc60003f26270 */
[----:B------:R-:W-:-:S05]  /*0850*/  IMAD.MOV R0, RZ, RZ, -R14 ;  /* 0x000000ffff007224 */ /* 0x000fca00078e0a0e */
[----:B------:R-:W-:Y:S01]  /*0860*/  @!P0 MOV R14, R0 ;  /* 0x00000000000e8202 */ /* 0x000fe20000000f00 */
[----:B0-----:R-:W-:-:S10]  /*0870*/  DMUL R12, R4, UR4 ;  /* 0x00000004040c7c28 */ /* 0x001fd40008000000 */
[----:B------:R-:W0:Y:S02]  /*0880*/  F2F.F32.F64 R12, R12 ;  /* 0x0000000c000c7310 */ /* 0x000e240000301000 */
[----:B0-----:R-:W-:-:S07]  /*0890*/  FSEL R15, -R12, R12, !P1 ;  /* 0x0000000c0c0f7208 */ /* 0x001fce0004800100 */
.L_x_80:
[----:B------:R-:W-:Y:S05]  /*08a0*/  BSYNC.RECONVERGENT B1 ;  /* 0x0000000000017941 */ /* 0x000fea0003800200 */
.L_x_79:
[----:B------:R-:W-:Y:S01]  /*08b0*/  LOP3.LUT R4, R14, 0x1, RZ, 0xc0, !PT ;  /* 0x000000010e047812 */ /* 0x000fe200078ec0ff */
[----:B------:R-:W-:Y:S02]  /*08c0*/  IMAD.MOV.U32 R0, RZ, RZ, 0x37cbac00 ;  /* 0x37cbac00ff007424 */ /* 0x000fe400078e00ff */
[----:B------:R-:W-:Y:S01]  /*08d0*/  FMUL R5, R15, R15 ;  /* 0x0000000f0f057220 */ /* 0x000fe20000400000 */
[----:B------:R-:W-:Y:S01]  /*08e0*/  IMAD.MOV.U32 R13, RZ, RZ, 0x3effffff ;  /* 0x3effffffff0d7424 */ /* 0x000fe200078e00ff */
[----:B------:R-:W-:Y:S01]  /*08f0*/  ISETP.NE.U32.AND P0, PT, R4, 0x1, PT ;  /* 0x000000010400780c */ /* 0x000fe20003f05070 */
[----:B------:R-:W-:Y:S02]  /*0900*/  IMAD.MOV.U32 R4, RZ, RZ, 0x3d2aaabb ;  /* 0x3d2aaabbff047424 */ /* 0x000fe400078e00ff */
[----:B------:R-:W-:Y:S01]  /*0910*/  FFMA R0, R5, R0, -0.0013887860113754868507 ;  /* 0xbab607ed05007423 */ /* 0x000fe20000000000 */
[----:B------:R-:W0:Y:S01]  /*0920*/  LDCU UR4, c[0x0][0x3a8] ;  /* 0x00007500ff0477ac */ /* 0x000e220008000800 */
[----:B------:R-:W-:-:S02]  /*0930*/  FSEL R13, -R13, -0.16666662693023681641, !P0 ;  /* 0xbe2aaaa80d0d7808 */ /* 0x000fc40004000100 */
[----:B------:R-:W-:Y:S02]  /*0940*/  FSEL R4, R4, 0.0083327032625675201416, !P0 ;  /* 0x3c0885e404047808 */ /* 0x000fe40004000000 */
[----:B------:R-:W-:Y:S02]  /*0950*/  FSEL R0, R0, -0.00019574658654164522886, !P0 ;  /* 0xb94d415300007808 */ /* 0x000fe40004000000 */
[----:B------:R-:W-:-:S03]  /*0960*/  LOP3.LUT P1, RZ, R14, 0x2, RZ, 0xc0, !PT ;  /* 0x000000020eff7812 */ /* 0x000fc6000782c0ff */
[----:B------:R-:W-:Y:S01]  /*0970*/  FFMA R4, R5, R0, R4 ;  /* 0x0000000005047223 */ /* 0x000fe20000000004 */
[----:B------:R-:W-:-:S03]  /*0980*/  FSEL R0, R15, 1, P0 ;  /* 0x3f8000000f007808 */ /* 0x000fc60000000000 */
[C---:B------:R-:W-:Y:S02]  /*0990*/  FFMA R4, R5.reuse, R4, R13 ;  /* 0x0000000405047223 */ /* 0x040fe4000000000d */
[----:B------:R-:W-:Y:S01]  /*09a0*/  FFMA R5, R5, R0, RZ ;  /* 0x0000000005057223 */ /* 0x000fe200000000ff */
[----:B0-----:R-:W-:-:S03]  /*09b0*/  FMUL R9, R9, UR4 ;  /* 0x0000000409097c20 */ /* 0x001fc60008400000 */
[----:B------:R-:W-:-:S04]  /*09c0*/  FFMA R0, R5, R4, R0 ;  /* 0x0000000405007223 */ /* 0x000fc80000000000 */
[----:B------:R-:W-:-:S04]  /*09d0*/  @P1 FADD R0, RZ, -R0 ;  /* 0x80000000ff001221 */ /* 0x000fc80000000000 */
[----:B------:R-:W-:Y:S01]  /*09e0*/  FFMA R7, R0, -R9, R7 ;  /* 0x8000000900077223 */ /* 0x000fe20000000007 */
[----:B------:R-:W-:Y:S06]  /*09f0*/  BRA `(.L_x_84) ;  /* 0x00000008000c7947 */ /* 0x000fec0003800000 */
.L_x_78:
[----:B-----5:R-:W-:-:S13]  /*0a00*/  ISETP.NE.AND P0, PT, R13, R6, PT ;  /* 0x000000060d00720c */ /* 0x020fda0003f05270 */
[----:B------:R-:W-:Y:S05]  /*0a10*/  @P0 BRA `(.L_x_84) ;  /* 0x0000000800040947 */ /* 0x000fea0003800000 */
[----:B------:R-:W0:Y:S01]  /*0a20*/  LDC.64 R4, c[0x0][0x380] ;  /* 0x0000e000ff047b82 */ /* 0x000e220000000a00 */
[----:B------:R-:W2:Y:S01]  /*0a30*/  LDG.E R0, desc[UR6][R2.64] ;  /* 0x0000000602007981 */ /* 0x000ea2000c1e1900 */
[----:B0-----:R-:W-:-:S06]  /*0a40*/  IMAD.WIDE.U32 R4, R15, 0x4, R4 ;  /* 0x000000040f047825 */ /* 0x001fcc00078e0004 */
        /* <DEDUP_REMOVED lines=15> */
[----:B------:R-:W-:Y:S02]  /*0b40*/  SHF.L.U32 R4, R0, 0x8, RZ ;  /* 0x0000000800047819 */ /* 0x000fe400000006ff */
[----:B------:R-:W-:Y:S01]  /*0b50*/  CS2R R14, SRZ ;  /* 0x00000000000e7805 */ /* 0x000fe2000001ff00 */
[----:B------:R-:W0:Y:S01]  /*0b60*/  LDCU.64 UR8, c[0x4][0x40] ;  /* 0x01000800ff0877ac */ /* 0x000e220008000a00 */
[----:B------:R-:W-:Y:S01]  /*0b70*/  LOP3.LUT R21, R4, 0x80000000, RZ, 0xfc, !PT ;  /* 0x8000000004157812 */ /* 0x000fe200078efcff */
[----:B------:R-:W-:Y:S01]  /*0b80*/  UMOV UR5, URZ ;  /* 0x000000ff00057c82 */ /* 0x000fe20008000000 */
[----:B------:R-:W-:-:S05]  /*0b90*/  UMOV UR4, URZ ;  /* 0x000000ff00047c82 */ /* 0x000fca0008000000 */
.L_x_87:
[----:B0-----:R-:W-:Y:S02]  /*0ba0*/  IMAD.U32 R4, RZ, RZ, UR8 ;  /* 0x00000008ff047e24 */ /* 0x001fe4000f8e00ff */
        /* <DEDUP_REMOVED lines=16> */
[--C-:B------:R-:W-:Y:S02]  /*0cb0*/  @P1 IMAD.MOV.U32 R11, RZ, RZ, R12.reuse ;  /* 0x000000ffff0b1224 */ /* 0x100fe400078e000c */
[--C-:B------:R-:W-:Y:S02]  /*0cc0*/  @P3 IMAD.MOV.U32 R17, RZ, RZ, R12.reuse ;  /* 0x000000ffff113224 */ /* 0x100fe400078e000c */
[--C-:B------:R-:W-:Y:S02]  /*0cd0*/  @P4 IMAD.MOV.U32 R18, RZ, RZ, R12.reuse ;  /* 0x000000ffff124224 */ /* 0x100fe400078e000c */
[----:B------:R-:W-:Y:S02]  /*0ce0*/  @P5 IMAD.MOV.U32 R19, RZ, RZ, R12 ;  /* 0x000000ffff135224 */ /* 0x000fe400078e000c */
[----:B------:R-:W-:-:S04]  /*0cf0*/  VIADD R14, R14, 0x4 ;  /* 0x000000040e0e7836 */ /* 0x000fc80000000000 */
[----:B------:R-:W-:Y:S01]  /*0d00*/  @P2 MOV R16, R12 ;  /* 0x0000000c00102202 */ /* 0x000fe20000000f00 */
        /* <DEDUP_REMOVED lines=17> */
[----:B------:R-:W-:Y:S01]  /*0e20*/  @P4 IMAD.MOV.U32 R14, RZ, RZ, R11 ;  /* 0x000000ffff0e4224 */ /* 0x000fe200078e000b */
[----:B------:R-:W-:Y:S01]  /*0e30*/  ISETP.EQ.AND P4, PT, R13, RZ, PT ;  /* 0x000000ff0d00720c */ /* 0x000fe20003f82270 */
[--C-:B------:R-:W-:Y:S01]  /*0e40*/  @P0 IMAD.MOV.U32 R14, RZ, RZ, R16.reuse ;  /* 0x000000ffff0e0224 */ /* 0x100fe200078e0010 */
[----:B------:R-:W-:Y:S01]  /*0e50*/  @P0 MOV R5, R11 ;  /* 0x0000000b00050202 */ /* 0x000fe20000000f00 */
[----:B------:R-:W-:Y:S02]  /*0e60*/  @P1 IMAD.MOV.U32 R5, RZ, RZ, R16 ;  /* 0x000000ffff051224 */ /* 0x000fe400078e0010 */
[--C-:B------:R-:W-:Y:S01]  /*0e70*/  @P1 IMAD.MOV.U32 R14, RZ, RZ, R17.reuse ;  /* 0x000000ffff0e1224 */ /* 0x100fe200078e0011 */
[----:B------:R-:W-:Y:S01]  /*0e80*/  @P2 MOV R14, R18 ;  /* 0x00000012000e2202 */ /* 0x000fe20000000f00 */
[----:B------:R-:W-:-:S02]  /*0e90*/  @P2 IMAD.MOV.U32 R5, RZ, RZ, R17 ;  /* 0x000000ffff052224 */ /* 0x000fc400078e0011 */
[----:B------:R-:W-:Y:S02]  /*0ea0*/  @P3 IMAD.MOV.U32 R5, RZ, RZ, R18 ;  /* 0x000000ffff053224 */ /* 0x000fe400078e0012 */
[--C-:B------:R-:W-:Y:S02]  /*0eb0*/  @P3 IMAD.MOV.U32 R14, RZ, RZ, R19.reuse ;  /* 0x000000ffff0e3224 */ /* 0x100fe400078e0013 */
[----:B------:R-:W-:Y:S01]  /*0ec0*/  @P4 IMAD.MOV.U32 R5, RZ, RZ, R19 ;  /* 0x000000ffff054224 */ /* 0x000fe200078e0013 */
[----:B------:R-:W-:Y:S01]  /*0ed0*/  @P5 MOV R5, R15 ;  /* 0x0000000f00055202 */ /* 0x000fe20000000f00 */
[----:B------:R-:W-:Y:S01]  /*0ee0*/  @P4 IMAD.MOV.U32 R14, RZ, RZ, R15 ;  /* 0x000000ffff0e4224 */ /* 0x000fe200078e000f */
[----:B------:R-:W-:Y:S06]  /*0ef0*/  @!P6 BRA `(.L_x_89) ;  /* 0x00000000002ce947 */ /* 0x000fec0003800000 */
[----:B------:R-:W-:Y:S01]  /*0f00*/  @P0 IMAD.MOV.U32 R12, RZ, RZ, R10 ;  /* 0x000000ffff0c0224 */ /* 0x000fe200078e000a */
[----:B------:R-:W-:Y:S01]  /*0f10*/  ISETP.EQ.AND P0, PT, R13, 0x8, PT ;  /* 0x000000080d00780c */ /* 0x000fe20003f02270 */
[----:B------:R-:W-:Y:S01]  /*0f20*/  @P1 IMAD.MOV.U32 R12, RZ, RZ, R11 ;  /* 0x000000ffff0c1224 */ /* 0x000fe200078e000b */
[----:B------:R-:W-:Y:S01]  /*0f30*/  LOP3.LUT R4, R4, 0x1f, RZ, 0xc0, !PT ;  /* 0x0000001f04047812 */ /* 0x000fe200078ec0ff */
[----:B------:R-:W-:Y:S02]  /*0f40*/  @P2 IMAD.MOV.U32 R12, RZ, RZ, R16 ;  /* 0x000000ffff0c2224 */ /* 0x000fe400078e0010 */
[----:B------:R-:W-:Y:S01]  /*0f50*/  @P3 IMAD.MOV.U32 R12, RZ, RZ, R17 ;  /* 0x000000ffff0c3224 */ /* 0x000fe200078e0011 */
[----:B------:R-:W-:Y:S01]  /*0f60*/  @P4 MOV R12, R18 ;  /* 0x00000012000c4202 */ /* 0x000fe20000000f00 */
[----:B------:R-:W-:Y:S01]  /*0f70*/  @P5 IMAD.MOV.U32 R12, RZ, RZ, R19 ;  /* 0x000000ffff0c5224 */ /* 0x000fe200078e0013 */
[----:B------:R-:W-:-:S05]  /*0f80*/  SHF.L.W.U32.HI R14, R5, R4, R14 ;  /* 0x00000004050e7219 */ /* 0x000fca0000010e0e */
[----:B------:R-:W-:-:S05]  /*0f90*/  @P0 IMAD.MOV.U32 R12, RZ, RZ, R15 ;  /* 0x000000ffff0c0224 */ /* 0x000fca00078e000f */
[----:B------:R-:W-:-:S07]  /*0fa0*/  SHF.L.W.U32.HI R5, R12, R4, R5 ;  /* 0x000000040c057219 */ /* 0x000fce0000010e05 */
.L_x_89:
[----:B------:R-:W-:Y:S05]  /*0fb0*/  BSYNC.RECONVERGENT B2 ;  /* 0x0000000000027941 */ /* 0x000fea0003800200 */
.L_x_88:
        /* <DEDUP_REMOVED lines=18> */
.L_x_86:
[----:B------:R-:W-:Y:S05]  /*10e0*/  BSYNC.RECONVERGENT B1 ;  /* 0x0000000000017941 */ /* 0x000fea0003800200 */
.L_x_85:
        /* <DEDUP_REMOVED lines=15> */
[----:B------:R-:W-:-:S04]  /*11e0*/  FFMA R5, R5, R0, RZ ;  /* 0x0000000005057223 */ /* 0x000fc800000000ff */
[----:B------:R-:W-:Y:S01]  /*11f0*/  FFMA R0, R5, R4, R0 ;  /* 0x0000000405007223 */ /* 0x000fe20000000000 */
[----:B0-----:R-:W-:-:S03]  /*1200*/  FMUL R4, R9, UR4 ;  /* 0x0000000409047c20 */ /* 0x001fc60008400000 */
[----:B------:R-:W-:-:S04]  /*1210*/  @P1 FADD R0, RZ, -R0 ;  /* 0x80000000ff001221 */ /* 0x000fc80000000000 */
[----:B------:R-:W-:-:S07]  /*1220*/  FFMA R7, -R4, R0, R7 ;  /* 0x0000000004077223 */ /* 0x000fce0000000107 */
.L_x_84:
[----:B------:R-:W-:Y:S05]  /*1230*/  BSYNC.RECONVERGENT B0 ;  /* 0x0000000000007941 */ /* 0x000fea0003800200 */
.L_x_77:
[----:B------:R-:W-:-:S13]  /*1240*/  ISETP.NE.AND P0, PT, R20, RZ, PT ;  /* 0x000000ff1400720c */ /* 0x000fda0003f05270 */
[----:B------:R-:W-:Y:S05]  /*1250*/  @P0 BRA `(.L_x_90) ;  /* 0xffffffec00ac0947 */ /* 0x000fea000383ffff */
.L_x_76:
[----:B------:R-:W0:Y:S02]  /*1260*/  LDC.64 R2, c[0x0][0x3b0] ;  /* 0x0000ec00ff027b82 */ /* 0x000e240000000a00 */
[----:B0-----:R-:W-:-:S05]  /*1270*/  IMAD.WIDE R2, R6, 0x4, R2 ;  /* 0x0000000406027825 */ /* 0x001fca00078e0202 */
[----:B------:R-:W-:Y:S01]  /*1280*/  STG.E desc[UR6][R2.64], R7 ;  /* 0x0000000702007986 */ /* 0x000fe2000c101906 */
[----:B------:R-:W-:Y:S05]  /*1290*/  EXIT ;  /* 0x000000000000794d */ /* 0x000fea0003800000 */
.L_x_91:
        /* <DEDUP_REMOVED lines=14> */
.L_x_122:


//--------------------- .text.initialize_oscillators_kernel --------------------------
	.section	.text.initialize_oscillators_kernel,"ax",@progbits
	.align	128
        .global         initialize_oscillators_kernel
        .type           initialize_oscillators_kernel,@function
        .size           initialize_oscillators_kernel,(.L_x_115 - initialize_oscillators_kernel)
        .other          initialize_oscillators_kernel,@"STO_CUDA_ENTRY STV_DEFAULT"
initialize_oscillators_kernel:
.text.initialize_oscillators_kernel:
[----:B------:R-:W0:Y:S01]  /*0000*/  LDC R1, c[0x0][0x37c] ;  /* 0x0000df00ff017b82 */ /* 0x000e220000000800 */
[----:B------:R-:W1:Y:S07]  /*0010*/  S2R R3, SR_TID.X ;  /* 0x0000000000037919 */ /* 0x000e6e0000002100 */
[----:B------:R-:W1:Y:S01]  /*0020*/  S2UR UR4, SR_CTAID.X ;  /* 0x00000000000479c3 */ /* 0x000e620000002500 */
[----:B------:R-:W2:Y:S01]  /*0030*/  LDCU UR5, c[0x0][0x398] ;  /* 0x00007300ff0577ac */ /* 0x000ea20008000800 */
[----:B0-----:R-:W-:-:S06]  /*0040*/  VIADD R1, R1, 0xffffffd0 ;  /* 0xffffffd001017836 */ /* 0x001fcc0000000000 */
[----:B------:R-:W1:Y:S02]  /*0050*/  LDC R4, c[0x0][0x360] ;  /* 0x0000d800ff047b82 */ /* 0x000e640000000800 */
[----:B-1----:R-:W-:-:S05]  /*0060*/  IMAD R4, R4, UR4, R3 ;  /* 0x0000000404047c24 */ /* 0x002fca000f8e0203 */
[----:B--2---:R-:W-:-:S13]  /*0070*/  ISETP.GE.AND P0, PT, R4, UR5, PT ;  /* 0x0000000504007c0c */ /* 0x004fda000bf06270 */
[----:B------:R-:W-:Y:S05]  /*0080*/  @P0 EXIT ;  /* 0x000000000000094d */ /* 0x000fea0003800000 */
[----:B------:R-:W0:Y:S01]  /*0090*/  LDC.64 R2, c[0x0][0x3a0] ;  /* 0x0000e800ff027b82 */ /* 0x000e220000000a00 */
[----:B------:R-:W-:Y:S01]  /*00a0*/  ISETP.NE.AND P0, PT, R4, RZ, PT ;  /* 0x000000ff0400720c */ /* 0x000fe20003f05270 */
[----:B------:R-:W1:Y:S01]  /*00b0*/  LDCU.64 UR6, c[0x0][0x358] ;  /* 0x00006b00ff0677ac */ /* 0x000e620008000a00 */
[----:B------:R-:W-:Y:S01]  /*00c0*/  BSSY.RECONVERGENT B0, `(.L_x_92) ;  /* 0x0000262000007945 */ /* 0x000fe20003800200 */
[----:B0-----:R-:W-:Y:S02]  /*00d0*/  LOP3.LUT R0, R2, 0xaad26b49, RZ, 0x3c, !PT ;  /* 0xaad26b4902007812 */ /* 0x001fe400078e3cff */
[----:B------:R-:W-:-:S03]  /*00e0*/  LOP3.LUT R2, R3, 0xf7dcefdd, RZ, 0x3c, !PT ;  /* 0xf7dcefdd03027812 */ /* 0x000fc600078e3cff */
[----:B------:R-:W-:Y:S02]  /*00f0*/  IMAD R0, R0, 0x4182bed5, RZ ;  /* 0x4182bed500007824 */ /* 0x000fe400078e02ff */
[----:B------:R-:W-:Y:S02]  /*0100*/  IMAD R3, R2, -0x658354e5, RZ ;  /* 0x9a7cab1b02037824 */ /* 0x000fe400078e02ff */
[C---:B------:R-:W-:Y:S01]  /*0110*/  VIADD R9, R0.reuse, 0x75bcd15 ;  /* 0x075bcd1500097836 */ /* 0x040fe20000000000 */
[C---:B------:R-:W-:Y:S01]  /*0120*/  LOP3.LUT R6, R0.reuse, 0x159a55e5, RZ, 0x3c, !PT ;  /* 0x159a55e500067812 */ /* 0x040fe200078e3cff */
[C---:B------:R-:W-:Y:S01]  /*0130*/  VIADD R7, R3.reuse, 0x1f123bb5 ;  /* 0x1f123bb503077836 */ /* 0x040fe20000000000 */
[C---:B------:R-:W-:Y:S02]  /*0140*/  IADD3 R8, PT, PT, R0.reuse, 0x64f0c9, R3 ;  /* 0x0064f0c900087810 */ /* 0x040fe40007ffe003 */
[----:B------:R-:W-:Y:S01]  /*0150*/  LOP3.LUT R2, R3, 0x5491333, RZ, 0x3c, !PT ;  /* 0x0549133303027812 */ /* 0x000fe200078e3cff */
[----:B------:R-:W-:Y:S01]  /*0160*/  VIADD R3, R0, 0x583f19 ;  /* 0x00583f1900037836 */ /* 0x000fe20000000000 */
[----:B------:R0:W-:Y:S01]  /*0170*/  STL.64 [R1+0x8], R6 ;  /* 0x0000080601007387 */ /* 0x0001e20000100a00 */
[----:B------:R-:W-:-:S03]  /*0180*/  SHF.R.S32.HI R0, RZ, 0x1f, R4 ;  /* 0x0000001fff007819 */ /* 0x000fc60000011404 */
[----:B------:R0:W-:Y:S04]  /*0190*/  STL.64 [R1], R8 ;  /* 0x0000000801007387 */ /* 0x0001e80000100a00 */
[----:B------:R0:W-:Y:S01]  /*01a0*/  STL.64 [R1+0x10], R2 ;  /* 0x0000100201007387 */ /* 0x0001e20000100a00 */
[----:B-1----:R-:W-:Y:S05]  /*01b0*/  @!P0 BRA `(.L_x_93) ;  /* 0x0000002400488947 */ /* 0x002fea0003800000 */
[----:B------:R-:W-:Y:S02]  /*01c0*/  IMAD.MOV.U32 R14, RZ, RZ, R0 ;  /* 0x000000ffff0e7224 */ /* 0x000fe400078e0000 */
[----:B0-----:R-:W-:Y:S02]  /*01d0*/  IMAD.MOV.U32 R8, RZ, RZ, RZ ;  /* 0x000000ffff087224 */ /* 0x001fe400078e00ff */
[----:B------:R-:W-:-:S07]  /*01e0*/  IMAD.MOV.U32 R5, RZ, RZ, R4 ;  /* 0x000000ffff057224 */ /* 0x000fce00078e0004 */
.L_x_102:
[----:B------:R-:W-:Y:S01]  /*01f0*/  LOP3.LUT R0, R5, 0x3, RZ, 0xc0, !PT ;  /* 0x0000000305007812 */ /* 0x000fe200078ec0ff */
[----:B------:R-:W-:Y:S03]  /*0200*/  BSSY.RECONVERGENT B1, `(.L_x_94) ;  /* 0x0000247000017945 */ /* 0x000fe60003800200 */
[----:B------:R-:W-:-:S04]  /*0210*/  ISETP.NE.U32.AND P0, PT, R0, RZ, PT ;  /* 0x000000ff0000720c */ /* 0x000fc80003f05070 */
[----:B------:R-:W-:-:S13]  /*0220*/  ISETP.NE.AND.EX P0, PT, RZ, RZ, PT, P0 ;  /* 0x000000ffff00720c */ /* 0x000fda0003f05300 */
[----:B0-----:R-:W-:Y:S05]  /*0230*/  @!P0 BRA `(.L_x_95) ;  /* 0x00000024000c8947 */ /* 0x001fea0003800000 */
[----:B------:R-:W0:Y:S01]  /*0240*/  LDC.64 R10, c[0x4][RZ] ;  /* 0x01000000ff0a7b82 */ /* 0x000e220000000a00 */
[----:B------:R-:W-:Y:S01]  /*0250*/  IMAD.MOV.U32 R0, RZ, RZ, RZ ;  /* 0x000000ffff007224 */ /* 0x000fe200078e00ff */
[----:B------:R-:W-:Y:S02]  /*0260*/  CS2R R2, SRZ ;  /* 0x0000000000027805 */ /* 0x000fe4000001ff00 */
[----:B------:R-:W-:Y:S01]  /*0270*/  CS2R R6, SRZ ;  /* 0x0000000000067805 */ /* 0x000fe2000001ff00 */
[----:B------:R-:W-:Y:S02]  /*0280*/  IMAD.MOV.U32 R9, RZ, RZ, RZ ;  /* 0x000000ffff097224 */ /* 0x000fe400078e00ff */
[----:B0-----:R-:W-:-:S07]  /*0290*/  IMAD.WIDE.U32 R10, R8, 0xc80, R10 ;  /* 0x00000c80080a7825 */ /* 0x001fce00078e000a */
.L_x_97:
[----:B------:R-:W-:-:S06]  /*02a0*/  IMAD R15, R0, 0x4, R1 ;  /* 0x00000004000f7824 */ /* 0x000fcc00078e0201 */
[----:B------:R-:W5:Y:S01]  /*02b0*/  LDL R15, [R15+0x4] ;  /* 0x000004000f0f7983 */ /* 0x000f620000100800 */
[----:B------:R-:W-:-:S05]  /*02c0*/  UMOV UR4, URZ ;  /* 0x000000ff00047c82 */ /* 0x000fca0008000000 */
.L_x_96:
[----:B-----5:R-:W-:Y:S01]  /*02d0*/  SHF.R.U32.HI R22, RZ, UR4, R15 ;  /* 0x00000004ff167c19 */ /* 0x020fe2000801160f */
[----:B------:R-:W-:-:S03]  /*02e0*/  IMAD.SHL.U32 R12, R0, 0x20, RZ ;  /* 0x00000020000c7824 */ /* 0x000fc600078e00ff */
[----:B------:R-:W-:Y:S01]  /*02f0*/  LOP3.LUT R13, R22, 0x1, RZ, 0xc0, !PT ;  /* 0x00000001160d7812 */ /* 0x000fe200078ec0ff */
[----:B------:R-:W-:-:S03]  /*0300*/  VIADD R12, R12, UR4 ;  /* 0x000000040c0c7c36 */ /* 0x000fc60008000000 */
[----:B------:R-:W-:Y:S01]  /*0310*/  ISETP.NE.U32.AND P0, PT, R13, 0x1, PT ;  /* 0x000000010d00780c */ /* 0x000fe20003f05070 */
[----:B------:R-:W-:-:S03]  /*0320*/  IMAD R13, R12, 0x5, RZ ;  /* 0x000000050c0d7824 */ /* 0x000fc600078e02ff */
[----:B------:R-:W-:Y:S01]  /*0330*/  R2P PR, R22, 0x7e ;  /* 0x0000007e16007804 */ /* 0x000fe20000000000 */
[----:B------:R-:W-:-:S08]  /*0340*/  IMAD.WIDE.U32 R12, R13, 0x4, R10 ;  /* 0x000000040d0c7825 */ /* 0x000fd000078e000a */
[----:B------:R-:W2:Y:S04]  /*0350*/  @!P0 LDG.E R16, desc[UR6][R12.64+0x10] ;  /* 0x000010060c108981 */ /* 0x000ea8000c1e1900 */
[----:B------:R-:W3:Y:S04]  /*0360*/  @P1 LDG.E R18, desc[UR6][R12.64+0x24] ;  /* 0x000024060c121981 */ /* 0x000ee8000c1e1900 */
[----:B------:R-:W4:Y:S04]  /*0370*/  @P2 LDG.E R20, desc[UR6][R12.64+0x38] ;  /* 0x000038060c142981 */ /* 0x000f28000c1e1900 */
[----:B------:R-:W4:Y:S04]  /*0380*/  @P3 LDG.E R24, desc[UR6][R12.64+0x4c] ;  /* 0x00004c060c183981 */ /* 0x000f28000c1e1900 */
[----:B------:R-:W4:Y:S04]  /*0390*/  @P4 LDG.E R26, desc[UR6][R12.64+0x60] ;  /* 0x000060060c1a4981 */ /* 0x000f28000c1e1900 */
[----:B------:R-:W4:Y:S04]  /*03a0*/  @!P0 LDG.E R17, desc[UR6][R12.64+0x4] ;  /* 0x000004060c118981 */ /* 0x000f28000c1e1900 */
[----:B------:R-:W4:Y:S04]  /*03b0*/  @!P0 LDG.E R19, desc[UR6][R12.64+0xc] ;  /* 0x00000c060c138981 */ /* 0x000f28000c1e1900 */
[----:B------:R-:W4:Y:S04]  /*03c0*/  @P1 LDG.E R21, desc[UR6][R12.64+0x18] ;  /* 0x000018060c151981 */ /* 0x000f28000c1e1900 */
[----:B------:R-:W4:Y:S04]  /*03d0*/  @P3 LDG.E R23, desc[UR6][R12.64+0x40] ;  /* 0x000040060c173981 */ /* 0x000f28000c1e1900 */
[----:B------:R-:W4:Y:S04]  /*03e0*/  @P5 LDG.E R25, desc[UR6][R12.64+0x70] ;  /* 0x000070060c195981 */ /* 0x000f28000c1e1900 */
[----:B------:R-:W4:Y:S01]  /*03f0*/  @P6 LDG.E R28, desc[UR6][R12.64+0x88] ;  /* 0x000088060c1c6981 */ /* 0x000f22000c1e1900 */
[----:B--2---:R-:W-:-:S03]  /*0400*/  @!P0 LOP3.LUT R3, R3, R16, RZ, 0x3c, !PT ;  /* 0x0000001003038212 */ /* 0x004fc600078e3cff */
[----:B------:R-:W2:Y:S01]  /*0410*/  @!P0 LDG.E R16, desc[UR6][R12.64] ;  /* 0x000000060c108981 */ /* 0x000ea2000c1e1900 */
[----:B---3--:R-:W-:-:S03]  /*0420*/  @P1 LOP3.LUT R3, R3, R18, RZ, 0x3c, !PT ;  /* 0x0000001203031212 */ /* 0x008fc600078e3cff */
[----:B------:R-:W3:Y:S01]  /*0430*/  @!P0 LDG.E R18, desc[UR6][R12.64+0x8] ;  /* 0x000008060c128981 */ /* 0x000ee2000c1e1900 */
[----:B----4-:R-:W-:-:S03]  /*0440*/  @P2 LOP3.LUT R3, R3, R20, RZ, 0x3c, !PT ;  /* 0x0000001403032212 */ /* 0x010fc600078e3cff */
[----:B------:R-:W4:Y:S01]  /*0450*/  @P1 LDG.E R20, desc[UR6][R12.64+0x14] ;  /* 0x000014060c141981 */ /* 0x000f22000c1e1900 */
[----:B------:R-:W-:-:S03]  /*0460*/  @P3 LOP3.LUT R3, R3, R24, RZ, 0x3c, !PT ;  /* 0x0000001803033212 */ /* 0x000fc600078e3cff */
[----:B------:R-:W4:Y:S01]  /*0470*/  @P5 LDG.E R24, desc[UR6][R12.64+0x74] ;  /* 0x000074060c185981 */ /* 0x000f22000c1e1900 */
[----:B------:R-:W-:-:S03]  /*0480*/  @P4 LOP3.LUT R3, R3, R26, RZ, 0x3c, !PT ;  /* 0x0000001a03034212 */ /* 0x000fc600078e3cff */
[----:B------:R-:W4:Y:S01]  /*0490*/  @P3 LDG.E R26, desc[UR6][R12.64+0x44] ;  /* 0x000044060c1a3981 */ /* 0x000f22000c1e1900 */
[----:B------:R-:W-:-:S03]  /*04a0*/  @!P0 LOP3.LUT R6, R6, R17, RZ, 0x3c, !PT ;  /* 0x0000001106068212 */ /* 0x000fc600078e3cff */
[----:B------:R-:W4:Y:S01]  /*04b0*/  @P1 LDG.E R17, desc[UR6][R12.64+0x20] ;  /* 0x000020060c111981 */ /* 0x000f22000c1e1900 */
[----:B------:R-:W-:-:S03]  /*04c0*/  @!P0 LOP3.LUT R2, R2, R19, RZ, 0x3c, !PT ;  /* 0x0000001302028212 */ /* 0x000fc600078e3cff */
[----:B------:R-:W4:Y:S01]  /*04d0*/  @P2 LDG.E R19, desc[UR6][R12.64+0x2c] ;  /* 0x00002c060c132981 */ /* 0x000f22000c1e1900 */
[----:B------:R-:W-:-:S03]  /*04e0*/  @P1 LOP3.LUT R6, R6, R21, RZ, 0x3c, !PT ;  /* 0x0000001506061212 */ /* 0x000fc600078e3cff */
[----:B------:R-:W4:Y:S01]  /*04f0*/  @P2 LDG.E R21, desc[UR6][R12.64+0x34] ;  /* 0x000034060c152981 */ /* 0x000f22000c1e1900 */
[----:B--2---:R-:W-:-:S03]  /*0500*/  @!P0 LOP3.LUT R9, R9, R16, RZ, 0x3c, !PT ;  /* 0x0000001009098212 */ /* 0x004fc600078e3cff */
[----:B------:R-:W2:Y:S01]  /*0510*/  @P1 LDG.E R16, desc[UR6][R12.64+0x1c] ;  /* 0x00001c060c101981 */ /* 0x000ea2000c1e1900 */
[----:B---3--:R-:W-:-:S03]  /*0520*/  @!P0 LOP3.LUT R7, R7, R18, RZ, 0x3c, !PT ;  /* 0x0000001207078212 */ /* 0x008fc600078e3cff */
[----:B------:R-:W3:Y:S01]  /*0530*/  @P2 LDG.E R18, desc[UR6][R12.64+0x28] ;  /* 0x000028060c122981 */ /* 0x000ee2000c1e1900 */
[----:B----4-:R-:W-:-:S03]  /*0540*/  @P1 LOP3.LUT R9, R9, R20, RZ, 0x3c, !PT ;  /* 0x0000001409091212 */ /* 0x010fc600078e3cff */
[----:B------:R-:W4:Y:S01]  /*0550*/  @P2 LDG.E R20, desc[UR6][R12.64+0x30] ;  /* 0x000030060c142981 */ /* 0x000f22000c1e1900 */
[----:B------:R-:W-:-:S03]  /*0560*/  @P5 LOP3.LUT R3, R3, R24, RZ, 0x3c, !PT ;  /* 0x0000001803035212 */ /* 0x000fc600078e3cff */
[----:B------:R-:W4:Y:S01]  /*0570*/  @P3 LDG.E R24, desc[UR6][R12.64+0x3c] ;  /* 0x00003c060c183981 */ /* 0x000f22000c1e1900 */
[----:B------:R-:W-:-:S03]  /*0580*/  @P1 LOP3.LUT R2, R2, R17, RZ, 0x3c, !PT ;  /* 0x0000001102021212 */ /* 0x000fc600078e3cff */
[----:B------:R-:W4:Y:S01]  /*0590*/  @P3 LDG.E R17, desc[UR6][R12.64+0x48] ;  /* 0x000048060c113981 */ /* 0x000f22000c1e1900 */
[----:B------:R-:W-:-:S03]  /*05a0*/  @P2 LOP3.LUT R6, R6, R19, RZ, 0x3c, !PT ;  /* 0x0000001306062212 */ /* 0x000fc600078e3cff */
[----:B------:R-:W4:Y:S01]  /*05b0*/  @P4 LDG.E R19, desc[UR6][R12.64+0x54] ;  /* 0x000054060c134981 */ /* 0x000f22000c1e1900 */
[----:B------:R-:W-:Y:S02]  /*05c0*/  @P2 LOP3.LUT R2, R2, R21, RZ, 0x3c, !PT ;  /* 0x0000001502022212 */ /* 0x000fe400078e3cff */
[----:B------:R-:W-:Y:S01]  /*05d0*/  @P3 LOP3.LUT R6, R6, R23, RZ, 0x3c, !PT ;  /* 0x0000001706063212 */ /* 0x000fe200078e3cff */
[----:B------:R-:W4:Y:S04]  /*05e0*/  @P4 LDG.E R21, desc[UR6][R12.64+0x5c] ;  /* 0x00005c060c154981 */ /* 0x000f28000c1e1900 */
[----:B------:R-:W4:Y:S01]  /*05f0*/  @P5 LDG.E R23, desc[UR6][R12.64+0x68] ;  /* 0x000068060c175981 */ /* 0x000f22000c1e1900 */
[----:B--2---:R-:W-:-:S03]  /*0600*/  @P1 LOP3.LUT R7, R7, R16, RZ, 0x3c, !PT ;  /* 0x0000001007071212 */ /* 0x004fc600078e3cff */
[----:B------:R-:W2:Y:S01]  /*0610*/  @P4 LDG.E R16, desc[UR6][R12.64+0x50] ;  /* 0x000050060c104981 */ /* 0x000ea2000c1e1900 */
[----:B---3--:R-:W-:-:S03]  /*0620*/  @P2 LOP3.LUT R9, R9, R18, RZ, 0x3c, !PT ;  /* 0x0000001209092212 */ /* 0x008fc600078e3cff */
[----:B------:R-:W3:Y:S01]  /*0630*/  @P4 LDG.E R18, desc[UR6][R12.64+0x58] ;  /* 0x000058060c124981 */ /* 0x000ee2000c1e1900 */
[----:B----4-:R-:W-:-:S03]  /*0640*/  @P2 LOP3.LUT R7, R7, R20, RZ, 0x3c, !PT ;  /* 0x0000001407072212 */ /* 0x010fc600078e3cff */
[----:B------:R-:W4:Y:S01]  /*0650*/  @P5 LDG.E R20, desc[UR6][R12.64+0x64] ;  /* 0x000064060c145981 */ /* 0x000f22000c1e1900 */
[----:B------:R-:W-:-:S03]  /*0660*/  @P3 LOP3.LUT R9, R9, R24, RZ, 0x3c, !PT ;  /* 0x0000001809093212 */ /* 0x000fc600078e3cff */
[----:B------:R-:W4:Y:S01]  /*0670*/  @P5 LDG.E R24, desc[UR6][R12.64+0x6c] ;  /* 0x00006c060c185981 */ /* 0x000f22000c1e1900 */
[----:B------:R-:W-:Y:S02]  /*0680*/  LOP3.LUT P0, RZ, R22, 0x80, RZ, 0xc0, !PT ;  /* 0x0000008016ff7812 */ /* 0x000fe4000780c0ff */
[----:B------:R-:W-:Y:S02]  /*0690*/  @P3 LOP3.LUT R7, R7, R26, RZ, 0x3c, !PT ;  /* 0x0000001a07073212 */ /* 0x000fe400078e3cff */
[----:B------:R-:W-:Y:S02]  /*06a0*/  @P3 LOP3.LUT R2, R2, R17, RZ, 0x3c, !PT ;  /* 0x0000001102023212 */ /* 0x000fe400078e3cff */
[----:B------:R-:W4:Y:S01]  /*06b0*/  @P6 LDG.E R17, desc[UR6][R12.64+0x7c] ;  /* 0x00007c060c116981 */ /* 0x000f22000c1e1900 */
[----:B------:R-:W-:-:S03]  /*06c0*/  @P4 LOP3.LUT R6, R6, R19, RZ, 0x3c, !PT ;  /* 0x0000001306064212 */ /* 0x000fc600078e3cff */
[----:B------:R-:W4:Y:S01]  /*06d0*/  @P6 LDG.E R19, desc[UR6][R12.64+0x84] ;  /* 0x000084060c136981 */ /* 0x000f22000c1e1900 */
[----:B------:R-:W-:-:S03]  /*06e0*/  @P4 LOP3.LUT R2, R2, R21, RZ, 0x3c, !PT ;  /* 0x0000001502024212 */ /* 0x000fc600078e3cff */
[----:B------:R-:W4:Y:S01]  /*06f0*/  @P0 LDG.E R26, desc[UR6][R12.64+0x9c] ;  /* 0x00009c060c1a0981 */ /* 0x000f22000c1e1900 */
[----:B------:R-:W-:-:S03]  /*0700*/  @P5 LOP3.LUT R6, R6, R23, RZ, 0x3c, !PT ;  /* 0x0000001706065212 */ /* 0x000fc600078e3cff */
        /* <DEDUP_REMOVED lines=10> */
[----:B------:R-:W-:Y:S02]  /*07b0*/  @P5 LOP3.LUT R2, R2, R25, RZ, 0x3c, !PT ;  /* 0x0000001902025212 */ /* 0x000fe400078e3cff */
[----:B------:R-:W-:Y:S02]  /*07c0*/  @P6 LOP3.LUT R3, R3, R28, RZ, 0x3c, !PT ;  /* 0x0000001c03036212 */ /* 0x000fe400078e3cff */
[----:B------:R-:W-:Y:S02]  /*07d0*/  @P6 LOP3.LUT R6, R6, R17, RZ, 0x3c, !PT ;  /* 0x0000001106066212 */ /* 0x000fe400078e3cff */
[----:B------:R-:W-:Y:S02]  /*07e0*/  @P6 LOP3.LUT R2, R2, R19, RZ, 0x3c, !PT ;  /* 0x0000001302026212 */ /* 0x000fe400078e3cff */
[----:B------:R-:W-:Y:S02]  /*07f0*/  @P0 LOP3.LUT R3, R3, R26, RZ, 0x3c, !PT ;  /* 0x0000001a03030212 */ /* 0x000fe400078e3cff */
[----:B------:R-:W-:-:S02]  /*0800*/  @P0 LOP3.LUT R6, R6, R21, RZ, 0x3c, !PT ;  /* 0x0000001506060212 */ /* 0x000fc400078e3cff */
[----:B------:R-:W-:Y:S02]  /*0810*/  @P0 LOP3.LUT R2, R2, R23, RZ, 0x3c, !PT ;  /* 0x0000001702020212 */ /* 0x000fe400078e3cff */
[----:B--2---:R-:W-:Y:S02]  /*0820*/  @P6 LOP3.LUT R9, R9, R16, RZ, 0x3c, !PT ;  /* 0x0000001009096212 */ /* 0x004fe400078e3cff */
[----:B---3--:R-:W-:Y:S02]  /*0830*/  @P6 LOP3.LUT R7, R7, R18, RZ, 0x3c, !PT ;  /* 0x0000001207076212 */ /* 0x008fe400078e3cff */
[----:B----4-:R-:W-:Y:S02]  /*0840*/  @P0 LOP3.LUT R9, R9, R20, RZ, 0x3c, !PT ;  /* 0x0000001409090212 */ /* 0x010fe400078e3cff */
[----:B------:R-:W-:Y:S02]  /*0850*/  @P0 LOP3.LUT R7, R7, R24, RZ, 0x3c, !PT ;  /* 0x0000001807070212 */ /* 0x000fe400078e3cff */
[----:B------:R-:W-:-:S13]  /*0860*/  R2P PR, R22.B1, 0x7f ;  /* 0x0000007f16007804 */ /* 0x000fda0000001000 */
[----:B------:R-:W2:Y:S04]  /*0870*/  @P0 LDG.E R18, desc[UR6][R12.64+0xa0] ;  /* 0x0000a0060c120981 */ /* 0x000ea8000c1e1900 */
[----:B------:R-:W3:Y:S04]  /*0880*/  @P0 LDG.E R19, desc[UR6][R12.64+0xa4] ;  /* 0x0000a4060c130981 */ /* 0x000ee8000c1e1900 */
[----:B------:R-:W4:Y:S04]  /*0890*/  @P0 LDG.E R20, desc[UR6][R12.64+0xa8] ;  /* 0x0000a8060c140981 */ /* 0x000f28000c1e1900 */
[----:B------:R-:W4:Y:S04]  /*08a0*/  @P0 LDG.E R21, desc[UR6][R12.64+0xac] ;  /* 0x0000ac060c150981 */ /* 0x000f28000c1e1900 */
[----:B------:R-:W4:Y:S04]  /*08b0*/  @P0 LDG.E R24, desc[UR6][R12.64+0xb0] ;  /* 0x0000b0060c180981 */ /* 0x000f28000c1e1900 */
[----:B------:R-:W4:Y:S04]  /*08c0*/  @P1 LDG.E R16, desc[UR6][R12.64+0xbc] ;  /* 0x0000bc060c101981 */ /* 0x000f28000c1e1900 */
[----:B------:R-:W4:Y:S04]  /*08d0*/  @P1 LDG.E R26, desc[UR6][R12.64+0xb4] ;  /* 0x0000b4060c1a1981 */ /* 0x000f28000c1e1900 */
        /* <DEDUP_REMOVED lines=11> */
[----:B------:R-:W-:Y:S01]  /*0990*/  LOP3.LUT P0, RZ, R22, 0x8000, RZ, 0xc0, !PT ;  /* 0x0000800016ff7812 */ /* 0x000fe2000780c0ff */
[----:B------:R-:W4:Y:S01]  /*09a0*/  @P2 LDG.E R24, desc[UR6][R12.64+0xd8] ;  /* 0x0000d8060c182981 */ /* 0x000f22000c1e1900 */
[----:B------:R-:W-:-:S03]  /*09b0*/  @P1 LOP3.LUT R7, R7, R16, RZ, 0x3c, !PT ;  /* 0x0000001007071212 */ /* 0x000fc600078e3cff */
[----:B------:R-:W4:Y:S01]  /*09c0*/  @P2 LDG.E R22, desc[UR6][R12.64+0xd0] ;  /* 0x0000d0060c162981 */ /* 0x000f22000c1e1900 */
[----:B------:R-:W-:-:S03]  /*09d0*/  @P1 LOP3.LUT R9, R9, R26, RZ, 0x3c, !PT ;  /* 0x0000001a09091212 */ /* 0x000fc600078e3cff */
[----:B------:R-:W4:Y:S01]  /*09e0*/  @P3 LDG.E R16, desc[UR6][R12.64+0xe4] ;  /* 0x0000e4060c103981 */ /* 0x000f22000c1e1900 */
[----:B------:R-:W-:-:S03]  /*09f0*/  @P1 LOP3.LUT R6, R6, R23, RZ, 0x3c, !PT ;  /* 0x0000001706061212 */ /* 0x000fc600078e3cff */
[----:B------:R-:W4:Y:S01]  /*0a00*/  @P3 LDG.E R26, desc[UR6][R12.64+0xdc] ;  /* 0x0000dc060c1a3981 */ /* 0x000f22000c1e1900 */
[----:B------:R-:W-:-:S03]  /*0a10*/  @P1 LOP3.LUT R2, R2, R17, RZ, 0x3c, !PT ;  /* 0x0000001102021212 */ /* 0x000fc600078e3cff */
        /* <DEDUP_REMOVED lines=43> */
[----:B------:R-:W-:-:S04]  /*0cd0*/  UIADD3 UR4, UPT, UPT, UR4, 0x10, URZ ;  /* 0x0000001004047890 */ /* 0x000fc8000fffe0ff */
[----:B------:R-:W-:Y:S01]  /*0ce0*/  UISETP.NE.AND UP0, UPT, UR4, 0x20, UPT ;  /* 0x000000200400788c */ /* 0x000fe2000bf05270 */
[----:B--2---:R-:W-:Y:S02]  /*0cf0*/  @P5 LOP3.LUT R3, R3, R18, RZ, 0x3c, !PT ;  /* 0x0000001203035212 */ /* 0x004fe400078e3cff */
[----:B---3--:R-:W-:Y:S02]  /*0d00*/  @P6 LOP3.LUT R6, R6, R19, RZ, 0x3c, !PT ;  /* 0x0000001306066212 */ /* 0x008fe400078e3cff */
[----:B----4-:R-:W-:Y:S02]  /*0d10*/  @P6 LOP3.LUT R9, R9, R20, RZ, 0x3c, !PT ;  /* 0x0000001409096212 */ /* 0x010fe400078e3cff */
[----:B------:R-:W-:Y:S02]  /*0d20*/  @P6 LOP3.LUT R2, R2, R21, RZ, 0x3c, !PT ;  /* 0x0000001502026212 */ /* 0x000fe400078e3cff */
[----:B------:R-:W-:Y:S02]  /*0d30*/  @P6 LOP3.LUT R7, R7, R22, RZ, 0x3c, !PT ;  /* 0x0000001607076212 */ /* 0x000fe400078e3cff */
[----:B------:R-:W-:-:S02]  /*0d40*/  @P6 LOP3.LUT R3, R3, R16, RZ, 0x3c, !PT ;  /* 0x0000001003036212 */ /* 0x000fc400078e3cff */
[----:B------:R-:W-:Y:S02]  /*0d50*/  @P0 LOP3.LUT R9, R9, R24, RZ, 0x3c, !PT ;  /* 0x0000001809090212 */ /* 0x000fe400078e3cff */
[----:B------:R-:W-:Y:S02]  /*0d60*/  @P0 LOP3.LUT R3, R3, R28, RZ, 0x3c, !PT ;  /* 0x0000001c03030212 */ /* 0x000fe400078e3cff */
[----:B------:R-:W-:Y:S02]  /*0d70*/  @P0 LOP3.LUT R7, R7, R26, RZ, 0x3c, !PT ;  /* 0x0000001a07070212 */ /* 0x000fe400078e3cff */
[----:B------:R-:W-:Y:S02]  /*0d80*/  @P0 LOP3.LUT R2, R2, R23, RZ, 0x3c, !PT ;  /* 0x0000001702020212 */ /* 0x000fe400078e3cff */
[----:B------:R-:W-:Y:S01]  /*0d90*/  @P0 LOP3.LUT R6, R6, R17, RZ, 0x3c, !PT ;  /* 0x0000001106060212 */ /* 0x000fe200078e3cff */
[----:B------:R-:W-:Y:S06]  /*0da0*/  BRA.U UP0, `(.L_x_96) ;  /* 0xfffffff500487547 */ /* 0x000fec000b83ffff */
[----:B------:R-:W-:-:S05]  /*0db0*/  VIADD R0, R0, 0x1 ;  /* 0x0000000100007836 */ /* 0x000fca0000000000 */
[----:B------:R-:W-:-:S13]  /*0dc0*/  ISETP.NE.AND P0, PT, R0, 0x5, PT ;  /* 0x000000050000780c */ /* 0x000fda0003f05270 */
[----:B------:R-:W-:Y:S05]  /*0dd0*/  @P0 BRA `(.L_x_97) ;  /* 0xfffffff400300947 */ /* 0x000fea000383ffff */
[----:B------:R-:W-:Y:S01]  /*0de0*/  LOP3.LUT R0, R5, 0x3, RZ, 0xc0, !PT ;  /* 0x0000000305007812 */ /* 0x000fe200078ec0ff */
[----:B------:R0:W-:Y:S03]  /*0df0*/  STL [R1+0x4], R9 ;  /* 0x0000040901007387 */ /* 0x0001e60000100800 */
[----:B------:R-:W-:Y:S01]  /*0e00*/  ISETP.NE.U32.AND P0, PT, R0, 0x1, PT ;  /* 0x000000010000780c */ /* 0x000fe20003f05070 */
[----:B------:R0:W-:Y:S03]  /*0e10*/  STL.64 [R1+0x8], R6 ;  /* 0x0000080601007387 */ /* 0x0001e60000100a00 */
[----:B------:R-:W-:Y:S01]  /*0e20*/  ISETP.NE.AND.EX P0, PT, RZ, RZ, PT, P0 ;  /* 0x000000ffff00720c */ /* 0x000fe20003f05300 */
[----:B------:R0:W-:-:S12]  /*0e30*/  STL.64 [R1+0x10], R2 ;  /* 0x0000100201007387 */ /* 0x0001d80000100a00 */
[----:B0-----:R-:W-:Y:S05]  /*0e40*/  @!P0 BRA `(.L_x_95) ;  /* 0x0000001800088947 */ /* 0x001fea0003800000 */
[----:B------:R-:W-:Y:S01]  /*0e50*/  UMOV UR4, URZ ;  /* 0x000000ff00047c82 */ /* 0x000fe20008000000 */
[----:B------:R-:W-:Y:S01]  /*0e60*/  UMOV UR5, URZ ;  /* 0x000000ff00057c82 */ /* 0x000fe20008000000 */
[----:B------:R-:W-:Y:S02]  /*0e70*/  IMAD.MOV.U32 R0, RZ, RZ, RZ ;  /* 0x000000ffff007224 */ /* 0x000fe400078e00ff */
[----:B------:R-:W-:Y:S02]  /*0e80*/  IMAD.MOV.U32 R9, RZ, RZ, RZ ;  /* 0x000000ffff097224 */ /* 0x000fe400078e00ff */
[----:B------:R-:W-:Y:S02]  /*0e90*/  IMAD.U32 R3, RZ, RZ, UR4 ;  /* 0x00000004ff037e24 */ /* 0x000fe4000f8e00ff */
[----:B------:R-:W-:Y:S02]  /*0ea0*/  IMAD.U32 R2, RZ, RZ, UR5 ;  /* 0x00000005ff027e24 */ /* 0x000fe4000f8e00ff */
[----:B------:R-:W-:-:S02]  /*0eb0*/  IMAD.U32 R7, RZ, RZ, UR4 ;  /* 0x00000004ff077e24 */ /* 0x000fc4000f8e00ff */
[----:B------:R-:W-:-:S07]  /*0ec0*/  IMAD.U32 R6, RZ, RZ, UR5 ;  /* 0x00000005ff067e24 */ /* 0x000fce000f8e00ff */
.L_x_99:
[----:B------:R-:W-:-:S06]  /*0ed0*/  IMAD R15, R0, 0x4, R1 ;  /* 0x00000004000f7824 */ /* 0x000fcc00078e0201 */
[----:B------:R-:W5:Y:S01]  /*0ee0*/  LDL R15, [R15+0x4] ;  /* 0x000004000f0f7983 */ /* 0x000f620000100800 */
[----:B------:R-:W-:-:S05]  /*0ef0*/  UMOV UR4, URZ ;  /* 0x000000ff00047c82 */ /* 0x000fca0008000000 */
.L_x_98:
        /* <DEDUP_REMOVED lines=183> */
[----:B0-----:R-:W-:Y:S05]  /*1a70*/  @P0 BRA `(.L_x_95) ;  /* 0x0000000800fc0947 */ /* 0x001fea0003800000 */
        /* <DEDUP_REMOVED lines=8> */
.L_x_101:
[----:B------:R-:W-:-:S06]  /*1b00*/  IMAD R15, R0, 0x4, R1 ;  /* 0x00000004000f7824 */ /* 0x000fcc00078e0201 */
[----:B------:R-:W5:Y:S01]  /*1b10*/  LDL R15, [R15+0x4] ;  /* 0x000004000f0f7983 */ /* 0x000f620000100800 */
[----:B------:R-:W-:-:S05]  /*1b20*/  UMOV UR4, URZ ;  /* 0x000000ff00047c82 */ /* 0x000fca0008000000 */
.L_x_100:
        /* <DEDUP_REMOVED lines=177> */
[----:B------:R0:W-:Y:S04]  /*2640*/  STL [R1+0x4], R9 ;  /* 0x0000040901007387 */ /* 0x0001e80000100800 */
[----:B------:R0:W-:Y:S04]  /*2650*/  STL.64 [R1+0x8], R6 ;  /* 0x0000080601007387 */ /* 0x0001e80000100a00 */
[----:B------:R0:W-:Y:S02]  /*2660*/  STL.64 [R1+0x10], R2 ;  /* 0x0000100201007387 */ /* 0x0001e40000100a00 */
.L_x_95:
[----:B------:R-:W-:Y:S05]  /*2670*/  BSYNC.RECONVERGENT B1 ;  /* 0x0000000000017941 */ /* 0x000fea0003800200 */
.L_x_94:
[C---:B------:R-:W-:Y:S01]  /*2680*/  ISETP.GT.U32.AND P0, PT, R5.reuse, 0x3, PT ;  /* 0x000000030500780c */ /* 0x040fe20003f04070 */
[----:B------:R-:W-:Y:S01]  /*2690*/  VIADD R8, R8, 0x1 ;  /* 0x0000000108087836 */ /* 0x000fe20000000000 */
[--C-:B------:R-:W-:Y:S02]  /*26a0*/  SHF.R.U64 R5, R5, 0x2, R14.reuse ;  /* 0x0000000205057819 */ /* 0x100fe4000000120e */
[----:B------:R-:W-:Y:S02]  /*26b0*/  ISETP.GT.U32.AND.EX P0, PT, R14, RZ, PT, P0 ;  /* 0x000000ff0e00720c */ /* 0x000fe40003f04100 */
[----:B------:R-:W-:-:S11]  /*26c0*/  SHF.R.U32.HI R14, RZ, 0x2, R14 ;  /* 0x00000002ff0e7819 */ /* 0x000fd6000001160e */
[----:B------:R-:W-:Y:S05]  /*26d0*/  @P0 BRA `(.L_x_102) ;  /* 0xffffffd800c40947 */ /* 0x000fea000383ffff */
.L_x_93:
[----:B------:R-:W-:Y:S05]  /*26e0*/  BSYNC.RECONVERGENT B0 ;  /* 0x0000000000007941 */ /* 0x000fea0003800200 */
.L_x_92:
[----:B------:R-:W1:Y:S01]  /*26f0*/  LDC.64 R10, c[0x0][0x3a0] ;  /* 0x0000e800ff0a7b82 */ /* 0x000e620000000a00 */
[----:B------:R-:W-:Y:S01]  /*2700*/  SHF.R.U32.HI R0, RZ, 0x2, R9 ;  /* 0x00000002ff007819 */ /* 0x000fe20000011609 */
[----:B------:R-:W-:Y:S01]  /*2710*/  IMAD.SHL.U32 R5, R3, 0x10, RZ ;  /* 0x0000001003057824 */ /* 0x000fe200078e00ff */
[----:B------:R-:W-:Y:S01]  /*2720*/  BSSY.RECONVERGENT B0, `(.L_x_103) ;  /* 0x000007c000007945 */ /* 0x000fe20003800200 */
[----:B------:R-:W-:Y:S01]  /*2730*/  IMAD.MOV.U32 R14, RZ, RZ, 0x0 ;  /* 0x00000000ff0e7424 */ /* 0x000fe200078e00ff */
[----:B------:R-:W-:Y:S01]  /*2740*/  LOP3.LUT R0, R0, R9, RZ, 0x3c, !PT ;  /* 0x0000000900007212 */ /* 0x000fe200078e3cff */
[----:B------:R-:W-:Y:S01]  /*2750*/  IMAD.MOV.U32 R15, RZ, RZ, 0x3ca00000 ;  /* 0x3ca00000ff0f7424 */ /* 0x000fe200078e00ff */
[----:B0-----:R-:W-:-:S03]  /*2760*/  SHF.R.U32.HI R9, RZ, 0x2, R6 ;  /* 0x00000002ff097819 */ /* 0x001fc60000011606 */
[----:B------:R-:W-:Y:S01]  /*2770*/  IMAD.SHL.U32 R8, R0, 0x2, RZ ;  /* 0x0000000200087824 */ /* 0x000fe200078e00ff */
[----:B------:R-:W-:-:S04]  /*2780*/  LOP3.LUT R9, R9, R6, RZ, 0x3c, !PT ;  /* 0x0000000609097212 */ /* 0x000fc800078e3cff */
[----:B------:R-:W-:Y:S01]  /*2790*/  LOP3.LUT R8, R0, R8, R5, 0x96, !PT ;  /* 0x0000000800087212 */ /* 0x000fe200078e9605 */
[----:B------:R-:W-:-:S03]  /*27a0*/  IMAD.SHL.U32 R6, R9, 0x2, RZ ;  /* 0x0000000209067824 */ /* 0x000fc600078e00ff */
[----:B------:R-:W-:Y:S02]  /*27b0*/  LOP3.LUT R5, R8, R3, RZ, 0x3c, !PT ;  /* 0x0000000308057212 */ /* 0x000fe400078e3cff */
[----:B-1----:R-:W-:-:S03]  /*27c0*/  LOP3.LUT R10, R10, 0xaad26b49, RZ, 0x3c, !PT ;  /* 0xaad26b490a0a7812 */ /* 0x002fc600078e3cff */
[----:B------:R-:W-:Y:S01]  /*27d0*/  IMAD.SHL.U32 R0, R5, 0x10, RZ ;  /* 0x0000001005007824 */ /* 0x000fe200078e00ff */
[----:B------:R-:W-:Y:S01]  /*27e0*/  LOP3.LUT R11, R11, 0xf7dcefdd, RZ, 0x3c, !PT ;  /* 0xf7dcefdd0b0b7812 */ /* 0x000fe200078e3cff */
[----:B------:R-:W-:-:S03]  /*27f0*/  IMAD R10, R10, 0x4182bed5, RZ ;  /* 0x4182bed50a0a7824 */ /* 0x000fc600078e02ff */
[----:B------:R-:W-:Y:S01]  /*2800*/  LOP3.LUT R6, R9, R6, R0, 0x96, !PT ;  /* 0x0000000609067212 */ /* 0x000fe200078e9600 */
[----:B------:R-:W-:-:S03]  /*2810*/  IMAD R11, R11, -0x658354e5, RZ ;  /* 0x9a7cab1b0b0b7824 */ /* 0x000fc600078e02ff */
[----:B------:R-:W-:Y:S02]  /*2820*/  LOP3.LUT R17, R6, R5, RZ, 0x3c, !PT ;  /* 0x0000000506117212 */ /* 0x000fe400078e3cff */
[----:B------:R-:W-:Y:S02]  /*2830*/  IADD3 R0, PT, PT, R10, 0x64f0c9, R11 ;  /* 0x0064f0c90a007810 */ /* 0x000fe40007ffe00b */
[----:B------:R-:W-:Y:S02]  /*2840*/  SHF.R.U32.HI R6, RZ, 0x2, R7 ;  /* 0x00000002ff067819 */ /* 0x000fe40000011607 */
[C---:B------:R-:W-:Y:S02]  /*2850*/  IADD3 R8, PT, PT, R0.reuse, 0xb0f8a, R17 ;  /* 0x000b0f8a00087810 */ /* 0x040fe40007ffe011 */
[----:B------:R-:W-:Y:S02]  /*2860*/  IADD3 R11, PT, PT, R0, 0x587c5, R5 ;  /* 0x000587c5000b7810 */ /* 0x000fe40007ffe005 */
[----:B------:R-:W-:Y:S01]  /*2870*/  LOP3.LUT R6, R6, R7, RZ, 0x3c, !PT ;  /* 0x0000000706067212 */ /* 0x000fe200078e3cff */
[----:B------:R-:W-:-:S04]  /*2880*/  IMAD.WIDE.U32 R8, R8, 0x200000, RZ ;  /* 0x0020000008087825 */ /* 0x000fc800078e00ff */
[----:B------:R-:W-:Y:S01]  /*2890*/  IMAD.SHL.U32 R10, R6, 0x2, RZ ;  /* 0x00000002060a7824 */ /* 0x000fe200078e00ff */
[----:B------:R-:W-:Y:S01]  /*28a0*/  LOP3.LUT R8, R8, R11, RZ, 0x3c, !PT ;  /* 0x0000000b08087212 */ /* 0x000fe200078e3cff */
[----:B------:R-:W-:Y:S01]  /*28b0*/  IMAD.SHL.U32 R7, R17, 0x10, RZ ;  /* 0x0000001011077824 */ /* 0x000fe200078e00ff */
[----:B------:R-:W-:Y:S02]  /*28c0*/  SHF.R.U32.HI R11, RZ, 0x2, R2 ;  /* 0x00000002ff0b7819 */ /* 0x000fe40000011602 */
[----:B------:R-:W0:Y:S02]  /*28d0*/  I2F.F64.U64 R12, R8 ;  /* 0x00000008000c7312 */ /* 0x000e240000301800 */
[----:B------:R-:W-:Y:S02]  /*28e0*/  LOP3.LUT R10, R6, R10, R7, 0x96, !PT ;  /* 0x0000000a060a7212 */ /* 0x000fe400078e9607 */
[----:B------:R-:W-:Y:S02]  /*28f0*/  LOP3.LUT R11, R11, R2, RZ, 0x3c, !PT ;  /* 0x000000020b0b7212 */ /* 0x000fe400078e3cff */
[----:B------:R-:W-:-:S03]  /*2900*/  LOP3.LUT R17, R10, R17, RZ, 0x3c, !PT ;  /* 0x000000110a117212 */ /* 0x000fc600078e3cff */
[----:B------:R-:W-:Y:S02]  /*2910*/  IMAD.SHL.U32 R6, R11, 0x2, RZ ;  /* 0x000000020b067824 */ /* 0x000fe400078e00ff */
[----:B------:R-:W-:Y:S01]  /*2920*/  IMAD.SHL.U32 R2, R17, 0x10, RZ ;  /* 0x0000001011027824 */ /* 0x000fe200078e00ff */
[----:B0-----:R-:W-:-:S04]  /*2930*/  DFMA R12, R12, R14, 5.5511151231257827021e-17 ;  /* 0x3c9000000c0c742b */ /* 0x001fc8000000000e */
[----:B------:R-:W-:-:S04]  /*2940*/  LOP3.LUT R2, R11, R6, R2, 0x96, !PT ;  /* 0x000000060b027212 */ /* 0x000fc800078e9602 */
[----:B------:R-:W-:Y:S02]  /*2950*/  LOP3.LUT R27, R2, R17, RZ, 0x3c, !PT ;  /* 0x00000011021b7212 */ /* 0x000fe400078e3cff */
[C---:B------:R-:W-:Y:S02]  /*2960*/  IADD3 R17, PT, PT, R0.reuse, 0x10974f, R17 ;  /* 0x0010974f00117810 */ /* 0x040fe40007ffe011 */
[----:B------:R-:W-:Y:S01]  /*2970*/  IADD3 R8, PT, PT, R0, 0x161f14, R27 ;  /* 0x00161f1400087810 */ /* 0x000fe20007ffe01b */
[----:B------:R-:W-:Y:S01]  /*2980*/  IMAD.MOV.U32 R6, RZ, RZ, R12 ;  /* 0x000000ffff067224 */ /* 0x000fe200078e000c */
[----:B------:R-:W-:Y:S01]  /*2990*/  ISETP.GT.AND P0, PT, R13, 0xfffff, PT ;  /* 0x000fffff0d00780c */ /* 0x000fe20003f04270 */
[----:B------:R-:W-:Y:S02]  /*29a0*/  IMAD.MOV.U32 R7, RZ, RZ, R13 ;  /* 0x000000ffff077224 */ /* 0x000fe400078e000d */
[----:B------:R-:W-:-:S04]  /*29b0*/  IMAD.WIDE.U32 R8, R8, 0x200000, RZ ;  /* 0x0020000008087825 */ /* 0x000fc800078e00ff */
[----:B------:R-:W-:Y:S01]  /*29c0*/  IMAD.MOV.U32 R20, RZ, RZ, R12 ;  /* 0x000000ffff147224 */ /* 0x000fe200078e000c */
[----:B------:R-:W-:-:S05]  /*29d0*/  LOP3.LUT R8, R8, R17, RZ, 0x3c, !PT ;  /* 0x0000001108087212 */ /* 0x000fca00078e3cff */
[----:B------:R-:W-:Y:S01]  /*29e0*/  @!P0 DMUL R6, R6, 1.80143985094819840000e+16 ;  /* 0x4350000006068828 */ /* 0x000fe20000000000 */
[----:B------:R-:W0:Y:S09]  /*29f0*/  I2F.F64.U64 R8, R8 ;  /* 0x0000000800087312 */ /* 0x000e320000301800 */
[----:B------:R-:W-:-:S02]  /*2a00*/  @!P0 IMAD.MOV.U32 R13, RZ, RZ, R7 ;  /* 0x000000ffff0d8224 */ /* 0x000fc400078e0007 */
[----:B------:R-:W-:Y:S02]  /*2a10*/  @!P0 IMAD.MOV.U32 R20, RZ, RZ, R6 ;  /* 0x000000ffff148224 */ /* 0x000fe400078e0006 */
[----:B------:R-:W-:Y:S01]  /*2a20*/  VIADD R2, R13, 0xffffffff ;  /* 0xffffffff0d027836 */ /* 0x000fe20000000000 */
[----:B0-----:R-:W-:-:S04]  /*2a30*/  DFMA R14, R8, 2.2204460492503130808e-16, R14 ;  /* 0x3cb00000080e782b */ /* 0x001fc8000000000e */
[----:B------:R-:W-:Y:S01]  /*2a40*/  ISETP.GT.U32.AND P1, PT, R2, 0x7feffffe, PT ;  /* 0x7feffffe0200780c */ /* 0x000fe20003f24070 */
[----:B------:R-:W-:Y:S02]  /*2a50*/  IMAD.MOV.U32 R2, RZ, RZ, -0x3ff ;  /* 0xfffffc01ff027424 */ /* 0x000fe400078e00ff */
[----:B------:R-:W-:-:S10]  /*2a60*/  @!P0 IMAD.MOV.U32 R2, RZ, RZ, -0x435 ;  /* 0xfffffbcbff028424 */ /* 0x000fd400078e00ff */
[----:B------:R-:W-:Y:S05]  /*2a70*/  @P1 BRA `(.L_x_104) ;  /* 0x0000000400001947 */ /* 0x000fea0003800000 */
[C---:B------:R-:W-:Y:S01]  /*2a80*/  LOP3.LUT R6, R13.reuse, 0xfffff, RZ, 0xc0, !PT ;  /* 0x000fffff0d067812 */ /* 0x040fe200078ec0ff */
[----:B------:R-:W-:Y:S01]  /*2a90*/  IMAD.MOV.U32 R18, RZ, RZ, -0x748574fc ;  /* 0x8b7a8b04ff127424 */ /* 0x000fe200078e00ff */
[----:B------:R-:W-:Y:S01]  /*2aa0*/  UMOV UR4, 0x3ae80f1e ;  /* 0x3ae80f1e00047882 */ /* 0x000fe20000000000 */
[----:B------:R-:W-:Y:S01]  /*2ab0*/  IMAD.MOV.U32 R19, RZ, RZ, 0x3ed0ee25 ;  /* 0x3ed0ee25ff137424 */ /* 0x000fe200078e00ff */
[----:B------:R-:W-:Y:S01]  /*2ac0*/  LOP3.LUT R21, R6, 0x3ff00000, RZ, 0xfc, !PT ;  /* 0x3ff0000006157812 */ /* 0x000fe200078efcff */
[----:B------:R-:W-:Y:S01]  /*2ad0*/  IMAD.MOV.U32 R6, RZ, RZ, RZ ;  /* 0x000000ffff067224 */ /* 0x000fe200078e00ff */
[----:B------:R-:W-:Y:S01]  /*2ae0*/  UMOV UR5, 0x3eb1380b ;  /* 0x3eb1380b00057882 */ /* 0x000fe20000000000 */
[----:B------:R-:W-:Y:S01]  /*2af0*/  LEA.HI R13, R13, R2, RZ, 0xc ;  /* 0x000000020d0d7211 */ /* 0x000fe200078f60ff */
[----:B------:R-:W-:Y:S01]  /*2b00*/  UMOV UR8, 0x80000000 ;  /* 0x8000000000087882 */ /* 0x000fe20000000000 */
[----:B------:R-:W-:Y:S01]  /*2b10*/  ISETP.GE.U32.AND P0, PT, R21, 0x3ff6a09f, PT ;  /* 0x3ff6a09f1500780c */ /* 0x000fe20003f06070 */
[----:B------:R-:W-:-:S12]  /*2b20*/  UMOV UR9, 0x43300000 ;  /* 0x4330000000097882 */ /* 0x000fd80000000000 */
[----:B------:R-:W-:Y:S02]  /*2b30*/  @P0 VIADD R7, R21, 0xfff00000 ;  /* 0xfff0000015070836 */ /* 0x000fe40000000000 */
[----:B------:R-:W-:Y:S02]  /*2b40*/  @P0 VIADD R13, R13, 0x1 ;  /* 0x000000010d0d0836 */ /* 0x000fe40000000000 */
[----:B------:R-:W-:-:S03]  /*2b50*/  @P0 IMAD.MOV.U32 R21, RZ, RZ, R7 ;  /* 0x000000ffff150224 */ /* 0x000fc600078e0007 */
[----:B------:R-:W-:Y:S01]  /*2b60*/  LOP3.LUT R12, R13, 0x80000000, RZ, 0x3c, !PT ;  /* 0x800000000d0c7812 */ /* 0x000fe200078e3cff */
[----:B------:R-:W-:Y:S02]  /*2b70*/  IMAD.MOV.U32 R13, RZ, RZ, 0x43300000 ;  /* 0x43300000ff0d7424 */ /* 0x000fe400078e00ff */
[C---:B------:R-:W-:Y:S02]  /*2b80*/  DADD R16, R20.reuse, 1 ;  /* 0x3ff0000014107429 */ /* 0x040fe40000000000 */
[----:B------:R-:W-:Y:S02]  /*2b90*/  DADD R20, R20, -1 ;  /* 0xbff0000014147429 */ /* 0x000fe40000000000 */
[----:B------:R-:W-:Y:S01]  /*2ba0*/  DADD R12, R12, -UR8 ;  /* 0x800000080c0c7e29 */ /* 0x000fe20008000000 */
[----:B------:R-:W-:Y:S01]  /*2bb0*/  UMOV UR8, 0xfefa39ef ;  /* 0xfefa39ef00087882 */ /* 0x000fe20000000000 */
[----:B------:R-:W0:Y:S01]  /*2bc0*/  MUFU.RCP64H R7, R17 ;  /* 0x0000001100077308 */ /* 0x000e220000001800 */
[----:B------:R-:W-:Y:S01]  /*2bd0*/  UMOV UR9, 0x3fe62e42 ;  /* 0x3fe62e4200097882 */ /* 0x000fe20000000000 */
[----:B0-----:R-:W-:-:S08]  /*2be0*/  DFMA R8, -R16, R6, 1 ;  /* 0x3ff000001008742b */ /* 0x001fd00000000106 */
[----:B------:R-:W-:-:S08]  /*2bf0*/  DFMA R8, R8, R8, R8 ;  /* 0x000000080808722b */ /* 0x000fd00000000008 */
[----:B------:R-:W-:-:S08]  /*2c00*/  DFMA R6, R6, R8, R6 ;  /* 0x000000080606722b */ /* 0x000fd00000000006 */
[----:B------:R-:W-:-:S08]  /*2c10*/  DMUL R8, R20, R6 ;  /* 0x0000000614087228 */ /* 0x000fd00000000000 */
[----:B------:R-:W-:-:S08]  /*2c20*/  DFMA R8, R20, R6, R8 ;  /* 0x000000061408722b */ /* 0x000fd00000000008 */
[----:B------:R-:W-:-:S08]  /*2c30*/  DMUL R10, R8, R8 ;  /* 0x00000008080a7228 */ /* 0x000fd00000000000 */
[----:B------:R-:W-:Y:S01]  /*2c40*/  DFMA R16, R10, UR4, R18 ;  /* 0x000000040a107c2b */ /* 0x000fe20008000012 */
[----:B------:R-:W-:Y:S01]  /*2c50*/  UMOV UR4, 0x9f02676f ;  /* 0x9f02676f00047882 */ /* 0x000fe20000000000 */
[----:B------:R-:W-:Y:S01]  /*2c60*/  UMOV UR5, 0x3ef3b266 ;  /* 0x3ef3b26600057882 */ /* 0x000fe20000000000 */
[----:B------:R-:W-:-:S05]  /*2c70*/  DADD R18, R20, -R8 ;  /* 0x0000000014127229 */ /* 0x000fca0000000808 */
[----:B------:R-:W-:Y:S01]  /*2c80*/  DFMA R16, R10, R16, UR4 ;  /* 0x000000040a107e2b */ /* 0x000fe20008000010 */
[----:B------:R-:W-:Y:S01]  /*2c90*/  UMOV UR4, 0xa9ab0956 ;  /* 0xa9ab095600047882 */ /* 0x000fe20000000000 */
[----:B------:R-:W-:Y:S01]  /*2ca0*/  UMOV UR5, 0x3f1745cb ;  /* 0x3f1745cb00057882 */ /* 0x000fe20000000000 */
[----:B------:R-:W-:-:S05]  /*2cb0*/  DADD R18, R18, R18 ;  /* 0x0000000012127229 */ /* 0x000fca0000000012 */
[----:B------:R-:W-:Y:S01]  /*2cc0*/  DFMA R16, R10, R16, UR4 ;  /* 0x000000040a107e2b */ /* 0x000fe20008000010 */
[----:B------:R-:W-:Y:S01]  /*2cd0*/  UMOV UR4, 0x2d1b5154 ;  /* 0x2d1b515400047882 */ /* 0x000fe20000000000 */
[----:B------:R-:W-:Y:S01]  /*2ce0*/  UMOV UR5, 0x3f3c71c7 ;  /* 0x3f3c71c700057882 */ /* 0x000fe20000000000 */
[----:B------:R-:W-:Y:S02]  /*2cf0*/  DFMA R20, R20, -R8, R18 ;  /* 0x800000081414722b */ /* 0x000fe40000000012 */
        /* <DEDUP_REMOVED lines=24> */
.L_x_104:
[----:B------:R-:W-:Y:S01]  /*2e80*/  IMAD.MOV.U32 R8, RZ, RZ, 0x0 ;  /* 0x00000000ff087424 */ /* 0x000fe200078e00ff */
[----:B------:R-:W-:Y:S01]  /*2e90*/  LOP3.LUT P0, RZ, R7, 0x7fffffff, RZ, 0xc0, !PT ;  /* 0x7fffffff07ff7812 */ /* 0x000fe2000780c0ff */
[----:B------:R-:W-:-:S06]  /*2ea0*/  IMAD.MOV.U32 R9, RZ, RZ, 0x7ff00000 ;  /* 0x7ff00000ff097424 */ /* 0x000fcc00078e00ff */
[----:B------:R-:W-:-:S10]  /*2eb0*/  DFMA R8, R6, R8, +INF ;  /* 0x7ff000000608742b */ /* 0x000fd40000000008 */
[----:B------:R-:W-:Y:S02]  /*2ec0*/  FSEL R8, R8, RZ, P0 ;  /* 0x000000ff08087208 */ /* 0x000fe40000000000 */
[----:B------:R-:W-:-:S07]  /*2ed0*/  FSEL R9, R9, -QNAN , P0 ;  /* 0xfff0000009097808 */ /* 0x000fce0000000000 */
.L_x_105:
[----:B------:R-:W-:Y:S05]  /*2ee0*/  BSYNC.RECONVERGENT B0 ;  /* 0x0000000000007941 */ /* 0x000fea0003800200 */
.L_x_103:
[----:B------:R-:W-:Y:S01]  /*2ef0*/  DMUL R6, RZ, R14 ;  /* 0x0000000eff067228 */ /* 0x000fe20000000000 */
[----:B------:R-:W-:Y:S01]  /*2f00*/  IMAD.SHL.U32 R2, R15, 0x2, RZ ;  /* 0x000000020f027824 */ /* 0x000fe200078e00ff */
[----:B------:R-:W-:Y:S01]  /*2f10*/  UMOV UR4, 0x33145c07 ;  /* 0x33145c0700047882 */ /* 0x000fe20000000000 */
[----:B------:R-:W-:Y:S01]  /*2f20*/  UMOV UR5, 0x3ca1a626 ;  /* 0x3ca1a62600057882 */ /* 0x000fe20000000000 */
[----:B------:R-:W-:Y:S01]  /*2f30*/  IMAD.MOV.U32 R12, RZ, RZ, -0x3e107ad8 ;  /* 0xc1ef8528ff0c7424 */ /* 0x000fe200078e00ff */
[----:B------:R-:W-:Y:S01]  /*2f40*/  UMOV UR8, 0xf9785eba ;  /* 0xf9785eba00087882 */ /* 0x000fe20000000000 */
[----:B------:R-:W-:Y:S01]  /*2f50*/  ISETP.GT.U32.AND P0, PT, R2, -0x79800000, PT ;  /* 0x868000000200780c */ /* 0x000fe20003f04070 */
[----:B------:R-:W-:Y:S01]  /*2f60*/  IMAD.MOV.U32 R13, RZ, RZ, 0x3e21eea7 ;  /* 0x3e21eea7ff0d7424 */ /* 0x000fe200078e00ff */
[----:B------:R-:W-:Y:S01]  /*2f70*/  UMOV UR9, 0x3de5db65 ;  /* 0x3de5db6500097882 */ /* 0x000fe20000000000 */
[----:B------:R-:W-:Y:S01]  /*2f80*/  IMAD.MOV.U32 R22, RZ, RZ, 0x2cb0d246 ;  /* 0x2cb0d246ff167424 */ /* 0x000fe200078e00ff */
[----:B------:R-:W-:Y:S01]  /*2f90*/  FSEL R7, R7, R15, P0 ;  /* 0x0000000f07077208 */ /* 0x000fe20000000000 */
[----:B------:R-:W-:Y:S01]  /*2fa0*/  IMAD.MOV.U32 R23, RZ, RZ, 0x3e5ae5f1 ;  /* 0x3e5ae5f1ff177424 */ /* 0x000fe200078e00ff */
[----:B------:R-:W-:Y:S01]  /*2fb0*/  FSEL R14, R6, R14, P0 ;  /* 0x0000000e060e7208 */ /* 0x000fe20000000000 */
[----:B------:R-:W-:Y:S01]  /*2fc0*/  DMUL R8, R8, -2 ;  /* 0xc000000008087828 */ /* 0x000fe20000000000 */
[----:B------:R-:W-:Y:S01]  /*2fd0*/  IMAD.MOV.U32 R24, RZ, RZ, 0x0 ;  /* 0x00000000ff187424 */ /* 0x000fe200078e00ff */
[----:B------:R-:W-:Y:S01]  /*2fe0*/  BSSY.RECONVERGENT B0, `(.L_x_106) ;  /* 0x0000049000007945 */ /* 0x000fe20003800200 */
[----:B------:R-:W-:-:S02]  /*2ff0*/  VIADD R15, R7, 0x100000 ;  /* 0x00100000070f7836 */ /* 0x000fc40000000000 */
[----:B------:R-:W-:Y:S02]  /*3000*/  IMAD.MOV.U32 R6, RZ, RZ, R14 ;  /* 0x000000ffff067224 */ /* 0x000fe400078e000e */
[----:B------:R-:W0:Y:S01]  /*3010*/  FRND.F64 R10, R14 ;  /* 0x0000000e000a7313 */ /* 0x000e220000301800 */
[----:B------:R-:W-:-:S07]  /*3020*/  IMAD.MOV.U32 R25, RZ, RZ, 0x3fd80000 ;  /* 0x3fd80000ff197424 */ /* 0x000fce00078e00ff */
[----:B------:R-:W1:Y:S01]  /*3030*/  F2I.S64.F64 R14, R14 ;  /* 0x0000000e000e7311 */ /* 0x000e620000301900 */
[----:B0-----:R-:W-:-:S08]  /*3040*/  DFMA R10, R10, -0.5, R6 ;  /* 0xbfe000000a0a782b */ /* 0x001fd00000000006 */
[C---:B------:R-:W-:Y:S01]  /*3050*/  DMUL R16, R10.reuse, UR4 ;  /* 0x000000040a107c28 */ /* 0x040fe20008000000 */
[----:B------:R-:W-:Y:S01]  /*3060*/  UMOV UR4, 0x54442d18 ;  /* 0x54442d1800047882 */ /* 0x000fe20000000000 */
[----:B------:R-:W-:Y:S01]  /*3070*/  UMOV UR5, 0x400921fb ;  /* 0x400921fb00057882 */ /* 0x000fe20000000000 */
[C---:B-1----:R-:W-:Y:S02]  /*3080*/  LOP3.LUT R2, R14.reuse, 0x1, RZ, 0xc0, !PT ;  /* 0x000000010e027812 */ /* 0x042fe400078ec0ff */
[----:B------:R-:W-:Y:S02]  /*3090*/  LOP3.LUT P1, RZ, R14, 0x2, RZ, 0xc0, !PT ;  /* 0x000000020eff7812 */ /* 0x000fe4000782c0ff */
[----:B------:R-:W-:Y:S01]  /*30a0*/  ISETP.NE.U32.AND P0, PT, R2, 0x1, PT ;  /* 0x000000010200780c */ /* 0x000fe20003f05070 */
[----:B------:R-:W-:Y:S01]  /*30b0*/  DFMA R16, R10, UR4, R16 ;  /* 0x000000040a107c2b */ /* 0x000fe20008000010 */
[----:B------:R-:W-:Y:S01]  /*30c0*/  UMOV UR4, 0x20fd8164 ;  /* 0x20fd816400047882 */ /* 0x000fe20000000000 */
[----:B------:R-:W-:Y:S01]  /*30d0*/  UMOV UR5, 0x3da8ff83 ;  /* 0x3da8ff8300057882 */ /* 0x000fe20000000000 */
[----:B------:R-:W0:Y:S01]  /*30e0*/  MUFU.RSQ64H R11, R9 ;  /* 0x00000009000b7308 */ /* 0x000e220000001c00 */
[----:B------:R-:W-:Y:S01]  /*30f0*/  VIADD R10, R9, 0xfcb00000 ;  /* 0xfcb00000090a7836 */ /* 0x000fe20000000000 */
[----:B------:R-:W-:-:S03]  /*3100*/  ISETP.NE.U32.AND.EX P0, PT, RZ, RZ, PT, P0 ;  /* 0x000000ffff00720c */ /* 0x000fc60003f05100 */
[----:B------:R-:W-:-:S08]  /*3110*/  DMUL R18, R16, R16 ;  /* 0x0000001010127228 */ /* 0x000fd00000000000 */
[C---:B------:R-:W-:Y:S01]  /*3120*/  DFMA R12, R18.reuse, -UR4, R12 ;  /* 0x80000004120c7c2b */ /* 0x040fe2000800000c */
[----:B------:R-:W-:Y:S01]  /*3130*/  UMOV UR4, 0x8e06e6d9 ;  /* 0x8e06e6d900047882 */ /* 0x000fe20000000000 */
[----:B------:R-:W-:Y:S01]  /*3140*/  DFMA R22, R18, UR8, -R22 ;  /* 0x0000000812167c2b */ /* 0x000fe20008000816 */
[----:B------:R-:W-:Y:S01]  /*3150*/  UMOV UR5, 0x3e927e4f ;  /* 0x3e927e4f00057882 */ /* 0x000fe20000000000 */
[----:B------:R-:W-:Y:S01]  /*3160*/  UMOV UR8, 0x19db62a1 ;  /* 0x19db62a100087882 */ /* 0x000fe20000000000 */
[----:B------:R-:W-:Y:S01]  /*3170*/  UMOV UR9, 0x3f2a01a0 ;  /* 0x3f2a01a000097882 */ /* 0x000fe20000000000 */
[----:B0-----:R-:W-:Y:S02]  /*3180*/  DMUL R20, R10, R10 ;  /* 0x0000000a0a147228 */ /* 0x001fe40000000000 */
[----:B------:R-:W-:Y:S01]  /*3190*/  DFMA R12, R18, R12, -UR4 ;  /* 0x80000004120c7e2b */ /* 0x000fe2000800000c */
[----:B------:R-:W-:Y:S01]  /*31a0*/  UMOV UR4, 0x69ace392 ;  /* 0x69ace39200047882 */ /* 0x000fe20000000000 */
[----:B------:R-:W-:-:S02]  /*31b0*/  UMOV UR5, 0x3ec71de3 ;  /* 0x3ec71de300057882 */ /* 0x000fc40000000000 */
[----:B------:R-:W-:Y:S01]  /*31c0*/  DFMA R22, R18, R22, UR4 ;  /* 0x0000000412167e2b */ /* 0x000fe20008000016 */
[----:B------:R-:W-:Y:S01]  /*31d0*/  UMOV UR4, 0x19ddbce9 ;  /* 0x19ddbce900047882 */ /* 0x000fe20000000000 */
[----:B------:R-:W-:Y:S01]  /*31e0*/  UMOV UR5, 0x3efa01a0 ;  /* 0x3efa01a000057882 */ /* 0x000fe20000000000 */
[----:B------:R-:W-:Y:S02]  /*31f0*/  DFMA R20, R8, -R20, 1 ;  /* 0x3ff000000814742b */ /* 0x000fe40000000814 */
[C---:B------:R-:W-:Y:S01]  /*3200*/  DFMA R12, R18.reuse, R12, UR4 ;  /* 0x00000004120c7e2b */ /* 0x040fe2000800000c */
[----:B------:R-:W-:Y:S01]  /*3210*/  UMOV UR4, 0x16c15d47 ;  /* 0x16c15d4700047882 */ /* 0x000fe20000000000 */
[----:B------:R-:W-:Y:S01]  /*3220*/  UMOV UR5, 0x3f56c16c ;  /* 0x3f56c16c00057882 */ /* 0x000fe20000000000 */
[----:B------:R-:W-:Y:S01]  /*3230*/  DFMA R22, R18, R22, -UR8 ;  /* 0x8000000812167e2b */ /* 0x000fe20008000016 */
[----:B------:R-:W-:Y:S01]  /*3240*/  UMOV UR8, 0x11110818 ;  /* 0x1111081800087882 */ /* 0x000fe20000000000 */
[----:B------:R-:W-:Y:S01]  /*3250*/  UMOV UR9, 0x3f811111 ;  /* 0x3f81111100097882 */ /* 0x000fe20000000000 */
[----:B------:R-:W-:-:S02]  /*3260*/  DFMA R24, R20, R24, 0.5 ;  /* 0x3fe000001418742b */ /* 0x000fc40000000018 */
[C---:B------:R-:W-:Y:S01]  /*3270*/  DFMA R12, R18.reuse, R12, -UR4 ;  /* 0x80000004120c7e2b */ /* 0x040fe2000800000c */
[----:B------:R-:W-:Y:S01]  /*3280*/  UMOV UR4, 0x55555551 ;  /* 0x5555555100047882 */ /* 0x000fe20000000000 */
[----:B------:R-:W-:Y:S01]  /*3290*/  UMOV UR5, 0x3fa55555 ;  /* 0x3fa5555500057882 */ /* 0x000fe20000000000 */
[----:B------:R-:W-:Y:S01]  /*32a0*/  DFMA R22, R18, R22, UR8 ;  /* 0x0000000812167e2b */ /* 0x000fe20008000016 */
[----:B------:R-:W-:Y:S01]  /*32b0*/  UMOV UR8, 0x55555554 ;  /* 0x5555555400087882 */ /* 0x000fe20000000000 */
[----:B------:R-:W-:Y:S01]  /*32c0*/  UMOV UR9, 0x3fc55555 ;  /* 0x3fc5555500097882 */ /* 0x000fe20000000000 */
[----:B------:R-:W-:Y:S02]  /*32d0*/  DMUL R20, R10, R20 ;  /* 0x000000140a147228 */ /* 0x000fe40000000000 */
[----:B------:R-:W-:-:S03]  /*32e0*/  DFMA R12, R18, R12, UR4 ;  /* 0x00000004120c7e2b */ /* 0x000fc6000800000c */
[----:B------:R-:W-:-:S03]  /*32f0*/  DFMA R22, R18, R22, -UR8 ;  /* 0x8000000812167e2b */ /* 0x000fc60008000016 */
[----:B------:R-:W-:Y:S02]  /*3300*/  DFMA R20, R24, R20, R10 ;  /* 0x000000141814722b */ /* 0x000fe4000000000a */
[----:B------:R-:W-:-:S03]  /*3310*/  DFMA R12, R18, R12, -0.5 ;  /* 0xbfe00000120c742b */ /* 0x000fc6000000000c */
[----:B------:R-:W-:-:S05]  /*3320*/  DFMA R28, R18, R22, RZ ;  /* 0x00000016121c722b */ /* 0x000fca00000000ff */
[----:B------:R-:W-:Y:S02]  /*3330*/  DFMA R22, R18, R12, 1 ;  /* 0x3ff000001216742b */ /* 0x000fe4000000000c */
[----:B------:R-:W-:Y:S02]  /*3340*/  DMUL R18, R8, R20 ;  /* 0x0000001408127228 */ /* 0x000fe40000000000 */
[----:B------:R-:W-:Y:S01]  /*3350*/  DFMA R28, R16, R28, R16 ;  /* 0x0000001c101c722b */ /* 0x000fe20000000010 */
[----:B------:R-:W-:Y:S02]  /*3360*/  VIADD R17, R21, 0xfff00000 ;  /* 0xfff0000015117836 */ /* 0x000fe40000000000 */
[----:B------:R-:W-:-:S03]  /*3370*/  IMAD.MOV.U32 R16, RZ, RZ, R20 ;  /* 0x000000ffff107224 */ /* 0x000fc600078e0014 */
[----:B------:R-:W-:-:S04]  /*3380*/  DFMA R12, R18, -R18, R8 ;  /* 0x80000012120c722b */ /* 0x000fc80000000008 */
[----:B------:R-:W-:Y:S02]  /*3390*/  LOP3.LUT R15, R29, 0x80000000, RZ, 0x3c, !PT ;  /* 0x800000001d0f7812 */ /* 0x000fe400078e3cff */
[----:B------:R-:W-:Y:S02]  /*33a0*/  FSEL R24, R22, R28, !P0 ;  /* 0x0000001c16187208 */ /* 0x000fe40004000000 */
[----:B------:R-:W-:Y:S02]  /*33b0*/  FSEL R25, R23, R29, !P0 ;  /* 0x0000001d17197208 */ /* 0x000fe40004000000 */
[----:B------:R-:W-:Y:S02]  /*33c0*/  FSEL R14, R28, R22, !P0 ;  /* 0x000000161c0e7208 */ /* 0x000fe40004000000 */
[----:B------:R-:W-:Y:S01]  /*33d0*/  FSEL R15, R15, R23, !P0 ;  /* 0x000000170f0f7208 */ /* 0x000fe20004000000 */
[----:B------:R-:W-:Y:S01]  /*33e0*/  DFMA R22, R12, R16, R18 ;  /* 0x000000100c16722b */ /* 0x000fe20000000012 */
[----:B------:R-:W-:-:S02]  /*33f0*/  ISETP.GE.U32.AND P0, PT, R10, 0x7ca00000, PT ;  /* 0x7ca000000a00780c */ /* 0x000fc40003f06070 */
[----:B------:R-:W-:Y:S02]  /*3400*/  @P1 LOP3.LUT R29, R25, 0x80000000, RZ, 0x3c, !PT ;  /* 0x80000000191d1812 */ /* 0x000fe400078e3cff */
[----:B------:R-:W-:-:S03]  /*3410*/  @P1 LOP3.LUT R2, R15, 0x80000000, RZ, 0x3c, !PT ;  /* 0x800000000f021812 */ /* 0x000fc600078e3cff */
[----:B------:R-:W-:Y:S02]  /*3420*/  @P1 IMAD.MOV.U32 R25, RZ, RZ, R29 ;  /* 0x000000ffff191224 */ /* 0x000fe400078e001d */
[----:B------:R-:W-:-:S04]  /*3430*/  @P1 IMAD.MOV.U32 R15, RZ, RZ, R2 ;  /* 0x000000ffff0f1224 */ /* 0x000fc800078e0002 */
[----:B------:R-:W-:Y:S05]  /*3440*/  @!P0 BRA `(.L_x_107) ;  /* 0x0000000000088947 */ /* 0x000fea0003800000 */
[----:B------:R-:W-:-:S07]  /*3450*/  MOV R2, 0x3470 ;  /* 0x0000347000027802 */ /* 0x000fce0000000f00 */
[----:B------:R-:W-:Y:S05]  /*3460*/  CALL.REL.NOINC `($__internal_1_$__cuda_sm20_dsqrt_rn_f64_mediumpath_v1) ;  /* 0x0000000000d47944 */ /* 0x000fea0003c00000 */
.L_x_107:
[----:B------:R-:W-:Y:S05]  /*3470*/  BSYNC.RECONVERGENT B0 ;  /* 0x0000000000007941 */ /* 0x000fea0003800200 */
.L_x_106:
[----:B------:R-:W-:Y:S01]  /*3480*/  SHF.R.U32.HI R2, RZ, 0x2, R3 ;  /* 0x00000002ff027819 */ /* 0x000fe20000011603 */
[----:B------:R-:W0:Y:S01]  /*3490*/  LDCU.128 UR8, c[0x0][0x380] ;  /* 0x00007000ff0877ac */ /* 0x000e220008000c00 */
[----:B------:R-:W-:Y:S01]  /*34a0*/  SHF.R.U32.HI R10, RZ, 0x2, R5 ;  /* 0x00000002ff0a7819 */ /* 0x000fe20000011605 */
[----:B------:R-:W-:Y:S01]  /*34b0*/  DADD R14, RZ, R14 ;  /* 0x00000000ff0e7229 */ /* 0x000fe2000000000e */
[----:B------:R-:W-:Y:S01]  /*34c0*/  LOP3.LUT R2, R2, R3, RZ, 0x3c, !PT ;  /* 0x0000000302027212 */ /* 0x000fe200078e3cff */
[----:B------:R-:W-:Y:S01]  /*34d0*/  IMAD.SHL.U32 R3, R27, 0x10, RZ ;  /* 0x000000101b037824 */ /* 0x000fe200078e00ff */
[----:B------:R-:W-:Y:S01]  /*34e0*/  LOP3.LUT R10, R10, R5, RZ, 0x3c, !PT ;  /* 0x000000050a0a7212 */ /* 0x000fe200078e3cff */
[----:B------:R-:W1:Y:S01]  /*34f0*/  LDCU.64 UR12, c[0x0][0x390] ;  /* 0x00007200ff0c77ac */ /* 0x000e620008000a00 */
[----:B------:R-:W-:Y:S01]  /*3500*/  SHF.R.S32.HI R5, RZ, 0x1f, R4 ;  /* 0x0000001fff057819 */ /* 0x000fe20000011404 */
[C---:B------:R-:W-:Y:S02]  /*3510*/  IMAD.SHL.U32 R8, R2.reuse, 0x2, RZ ;  /* 0x0000000202087824 */ /* 0x040fe400078e00ff */
[----:B------:R-:W-:Y:S01]  /*3520*/  DMUL R14, R14, R22 ;  /* 0x000000160e0e7228 */ /* 0x000fe20000000000 */
[----:B------:R-:W-:Y:S01]  /*3530*/  UMOV UR4, 0x9999999a ;  /* 0x9999999a00047882 */ /* 0x000fe20000000000 */
[----:B------:R-:W-:Y:S01]  /*3540*/  UMOV UR5, 0x3fb99999 ;  /* 0x3fb9999900057882 */ /* 0x000fe20000000000 */
[----:B------:R-:W-:Y:S01]  /*3550*/  LOP3.LUT R8, R2, R8, R3, 0x96, !PT ;  /* 0x0000000802087212 */ /* 0x000fe200078e9603 */
[----:B------:R-:W-:-:S03]  /*3560*/  IMAD.SHL.U32 R2, R10, 0x2, RZ ;  /* 0x000000020a027824 */ /* 0x000fc600078e00ff */
[----:B------:R-:W-:Y:S01]  /*3570*/  LOP3.LUT R27, R8, R27, RZ, 0x3c, !PT ;  /* 0x0000001b081b7212 */ /* 0x000fe200078e3cff */
[----:B------:R-:W-:Y:S02]  /*3580*/  DMUL R8, RZ, R6 ;  /* 0x00000006ff087228 */ /* 0x000fe40000000000 */
[----:B------:R-:W-:Y:S01]  /*3590*/  DMUL R14, R14, UR4 ;  /* 0x000000040e0e7c28 */ /* 0x000fe20008000000 */
[----:B------:R-:W-:Y:S01]  /*35a0*/  IADD3 R13, PT, PT, R0, 0x1ba6d9, R27 ;  /* 0x001ba6d9000d7810 */ /* 0x000fe20007ffe01b */
[----:B------:R-:W-:-:S05]  /*35b0*/  IMAD.SHL.U32 R3, R27, 0x10, RZ ;  /* 0x000000101b037824 */ /* 0x000fca00078e00ff */
[----:B------:R-:W-:-:S04]  /*35c0*/  LOP3.LUT R2, R10, R2, R3, 0x96, !PT ;  /* 0x000000020a027212 */ /* 0x000fc800078e9603 */
[----:B------:R-:W-:-:S04]  /*35d0*/  LOP3.LUT R3, R2, R27, RZ, 0x3c, !PT ;  /* 0x0000001b02037212 */ /* 0x000fc800078e3cff */
[----:B------:R-:W-:Y:S02]  /*35e0*/  IADD3 R10, PT, PT, R0, 0x212e9e, R3 ;  /* 0x00212e9e000a7810 */ /* 0x000fe40007ffe003 */
[----:B------:R-:W2:Y:S01]  /*35f0*/  FRND.F64.TRUNC R2, R6 ;  /* 0x0000000600027313 */ /* 0x000ea2000030d800 */
[----:B------:R-:W-:Y:S02]  /*3600*/  SHF.L.U64.HI R0, R4, 0x3, R5 ;  /* 0x0000000304007819 */ /* 0x000fe40000010205 */
[----:B------:R-:W-:-:S03]  /*3610*/  IMAD.WIDE.U32 R10, R10, 0x200000, RZ ;  /* 0x002000000a0a7825 */ /* 0x000fc600078e00ff */
[----:B------:R-:W-:Y:S01]  /*3620*/  LOP3.LUT R12, R10, R13, RZ, 0x3c, !PT ;  /* 0x0000000d0a0c7212 */ /* 0x000fe200078e3cff */
[----:B------:R-:W-:-:S04]  /*3630*/  IMAD.MOV.U32 R13, RZ, RZ, R11 ;  /* 0x000000ffff0d7224 */ /* 0x000fc800078e000b */
[----:B------:R-:W3:Y:S01]  /*3640*/  I2F.F64.U64 R10, R12 ;  /* 0x0000000c000a7312 */ /* 0x000ee20000301800 */
[----:B--2---:R-:W-:Y:S01]  /*3650*/  DSETP.NEU.AND P0, PT, R6, R2, PT ;  /* 0x000000020600722a */ /* 0x004fe20003f0d000 */
[----:B------:R-:W-:Y:S02]  /*3660*/  IMAD.MOV.U32 R2, RZ, RZ, 0x0 ;  /* 0x00000000ff027424 */ /* 0x000fe400078e00ff */
[----:B------:R-:W-:-:S03]  /*3670*/  IMAD.MOV.U32 R3, RZ, RZ, 0x3ca00000 ;  /* 0x3ca00000ff037424 */ /* 0x000fc600078e00ff */
[----:B------:R-:W-:Y:S01]  /*3680*/  FSEL R6, R8, R24, !P0 ;  /* 0x0000001808067208 */ /* 0x000fe20004000000 */
[----:B------:R-:W-:Y:S01]  /*3690*/  IMAD.SHL.U32 R8, R4, 0x8, RZ ;  /* 0x0000000804087824 */ /* 0x000fe200078e00ff */
[----:B------:R-:W-:Y:S01]  /*36a0*/  FSEL R7, R9, R25, !P0 ;  /* 0x0000001909077208 */ /* 0x000fe20004000000 */
[----:B---3--:R-:W-:-:S05]  /*36b0*/  DFMA R10, R10, R2, 5.5511151231257827021e-17 ;  /* 0x3c9000000a0a742b */ /* 0x008fca0000000002 */
[----:B------:R-:W-:Y:S01]  /*36c0*/  DMUL R4, R22, R6 ;  /* 0x0000000616047228 */ /* 0x000fe20000000000 */
[C---:B0-----:R-:W-:Y:S01]  /*36d0*/  IADD3 R2, P0, PT, R8.reuse, UR8, RZ ;  /* 0x0000000808027c10 */ /* 0x041fe2000ff1e0ff */
[----:B------:R-:W-:Y:S01]  /*36e0*/  UMOV UR8, 0x54442d18 ;  /* 0x54442d1800087882 */ /* 0x000fe20000000000 */
[----:B------:R-:W-:Y:S02]  /*36f0*/  IADD3 R6, P1, PT, R8, UR10, RZ ;  /* 0x0000000a08067c10 */ /* 0x000fe4000ff3e0ff */
[----:B------:R-:W-:Y:S01]  /*3700*/  IADD3.X R3, PT, PT, R0, UR9, RZ, P0, !PT ;  /* 0x0000000900037c10 */ /* 0x000fe200087fe4ff */
[----:B------:R-:W-:Y:S01]  /*3710*/  DADD R10, R10, R10 ;  /* 0x000000000a0a7229 */ /* 0x000fe2000000000a */
[----:B-1----:R-:W-:Y:S01]  /*3720*/  IADD3 R8, P0, PT, R8, UR12, RZ ;  /* 0x0000000c08087c10 */ /* 0x002fe2000ff1e0ff */
[----:B------:R-:W-:Y:S01]  /*3730*/  DMUL R4, R4, UR4 ;  /* 0x0000000404047c28 */ /* 0x000fe20008000000 */
[----:B------:R-:W-:Y:S01]  /*3740*/  UMOV UR9, 0x400921fb ;  /* 0x400921fb00097882 */ /* 0x000fe20000000000 */
[----:B------:R-:W-:-:S02]  /*3750*/  IADD3.X R7, PT, PT, R0, UR11, RZ, P1, !PT ;  /* 0x0000000b00077c10 */ /* 0x000fc40008ffe4ff */
[----:B------:R-:W-:Y:S02]  /*3760*/  IADD3.X R9, PT, PT, R0, UR13, RZ, P0, !PT ;  /* 0x0000000d00097c10 */ /* 0x000fe400087fe4ff */
[----:B------:R-:W-:Y:S01]  /*3770*/  DMUL R10, R10, UR8 ;  /* 0x000000080a0a7c28 */ /* 0x000fe20008000000 */
[----:B------:R-:W-:Y:S04]  /*3780*/  STG.E.64 desc[UR6][R2.64], R4 ;  /* 0x0000000402007986 */ /* 0x000fe8000c101b06 */
[----:B------:R-:W-:Y:S04]  /*3790*/  STG.E.64 desc[UR6][R6.64], R14 ;  /* 0x0000000e06007986 */ /* 0x000fe8000c101b06 */
[----:B------:R-:W-:Y:S01]  /*37a0*/  STG.E.64 desc[UR6][R8.64], R10 ;  /* 0x0000000a08007986 */ /* 0x000fe2000c101b06 */
[----:B------:R-:W-:Y:S05]  /*37b0*/  EXIT ;  /* 0x000000000000794d */ /* 0x000fea0003800000 */
        .weak           $__internal_1_$__cuda_sm20_dsqrt_rn_f64_mediumpath_v1
        .type           $__internal_1_$__cuda_sm20_dsqrt_rn_f64_mediumpath_v1,@function
        .size           $__internal_1_$__cuda_sm20_dsqrt_rn_f64_mediumpath_v1,(.L_x_115 - $__internal_1_$__cuda_sm20_dsqrt_rn_f64_mediumpath_v1)
$__internal_1_$__cuda_sm20_dsqrt_rn_f64_mediumpath_v1:
        /* <DEDUP_REMOVED lines=12> */
.L_x_109:
[----:B------:R-:W-:-:S14]  /*3880*/  DSETP.NE.AND P0, PT, R8, RZ, PT ;  /* 0x000000ff0800722a */ /* 0x000fdc0003f05000 */
[----:B------:R-:W-:Y:S05]  /*3890*/  @!P0 BRA `(.L_x_111) ;  /* 0x0000000000588947 */ /* 0x000fea0003800000 */
[----:B------:R-:W-:-:S13]  /*38a0*/  ISETP.GE.AND P0, PT, R9, RZ, PT ;  /* 0x000000ff0900720c */ /* 0x000fda0003f06270 */
[----:B------:R-:W-:Y:S02]  /*38b0*/  @!P0 IMAD.MOV.U32 R10, RZ, RZ, 0x0 ;  /* 0x00000000ff0a8424 */ /* 0x000fe400078e00ff */
[----:B------:R-:W-:Y:S01]  /*38c0*/  @!P0 IMAD.MOV.U32 R11, RZ, RZ, -0x80000 ;  /* 0xfff80000ff0b8424 */ /* 0x000fe200078e00ff */
        /* <DEDUP_REMOVED lines=14> */
[----:B------:R-:W-:-:S06]  /*39b0*/  VIADD R13, R13, 0xfff00000 ;  /* 0xfff000000d0d7836 */ /* 0x000fcc0000000000 */
[----:B------:R-:W-:-:S08]  /*39c0*/  DFMA R16, R10, -R10, R8 ;  /* 0x8000000a0a10722b */ /* 0x000fd00000000008 */
[----:B------:R-:W-:-:S10]  /*39d0*/  DFMA R10, R12, R16, R10 ;  /* 0x000000100c0a722b */ /* 0x000fd4000000000a */
[----:B------:R-:W-:Y:S01]  /*39e0*/  VIADD R11, R11, 0xfcb00000 ;  /* 0xfcb000000b0b7836 */ /* 0x000fe20000000000 */
[----:B------:R-:W-:Y:S06]  /*39f0*/  BRA `(.L_x_110) ;  /* 0x0000000000047947 */ /* 0x000fec0003800000 */
.L_x_111:
[----:B------:R-:W-:-:S11]  /*3a00*/  DADD R10, R8, R8 ;  /* 0x00000000080a7229 */ /* 0x000fd60000000008 */
.L_x_110:
[----:B------:R-:W-:Y:S05]  /*3a10*/  BSYNC.RECONVERGENT B1 ;  /* 0x0000000000017941 */ /* 0x000fea0003800200 */
.L_x_108:
[----:B------:R-:W-:Y:S02]  /*3a20*/  IMAD.MOV.U32 R8, RZ, RZ, R2 ;  /* 0x000000ffff087224 */ /* 0x000fe400078e0002 */
[----:B------:R-:W-:Y:S02]  /*3a30*/  IMAD.MOV.U32 R9, RZ, RZ, 0x0 ;  /* 0x00000000ff097424 */ /* 0x000fe400078e00ff */
[----:B------:R-:W-:Y:S02]  /*3a40*/  IMAD.MOV.U32 R22, RZ, RZ, R10 ;  /* 0x000000ffff167224 */ /* 0x000fe400078e000a */
[----:B------:R-:W-:Y:S01]  /*3a50*/  IMAD.MOV.U32 R23, RZ, RZ, R11 ;  /* 0x000000ffff177224 */ /* 0x000fe200078e000b */
[----:B------:R-:W-:Y:S06]  /*3a60*/  RET.REL.NODEC R8 `(initialize_oscillators_kernel) ;  /* 0xffffffc408647950 */ /* 0x000fec0003c3ffff */
.L_x_112:
        /* <DEDUP_REMOVED lines=9> */
.L_x_115:


//--------------------- .nv.global.init           --------------------------
	.section	.nv.global.init,"aw",@progbits
	.align	16
.nv.global.init:
	.type		__cudart_sin_cos_coeffs,@object
	.size		__cudart_sin_cos_coeffs,(__cudart_i2opi_d - __cudart_sin_cos_coeffs)
__cudart_sin_cos_coeffs:
        /*0000*/ 	.byte	0x46, 0xd2, 0xb0, 0x2c, 0xf1, 0xe5, 0x5a, 0xbe, 0x92, 0xe3, 0xac, 0x69, 0xe3, 0x1d, 0xc7, 0x3e
        /*0010*/ 	.byte	0xa1, 0x62, 0xdb, 0x19, 0xa0, 0x01, 0x2a, 0xbf, 0x18, 0x08, 0x11, 0x11, 0x11, 0x11, 0x81, 0x3f
        /*0020*/ 	.byte	0x54, 0x55, 0x55, 0x55, 0x55, 0x55, 0xc5, 0xbf, 0x00, 0x00, 0x00, 0x00, 0x00, 0x00, 0x00, 0x00
        /*0030*/ 	.byte	0x00, 0x00, 0x00, 0x00, 0x00, 0x00, 0x00, 0x00, 0x64, 0x81, 0xfd, 0x20, 0x83, 0xff, 0xa8, 0xbd
        /*0040*/ 	.byte	0x28, 0x85, 0xef, 0xc1, 0xa7, 0xee, 0x21, 0x3e, 0xd9, 0xe6, 0x06, 0x8e, 0x4f, 0x7e, 0x92, 0xbe
        /*0050*/ 	.byte	0xe9, 0xbc, 0xdd, 0x19, 0xa0, 0x01, 0xfa, 0x3e, 0x47, 0x5d, 0xc1, 0x16, 0x6c, 0xc1, 0x56, 0xbf
        /*0060*/ 	.byte	0x51, 0x55, 0x55, 0x55, 0x55, 0x55, 0xa5, 0x3f, 0x00, 0x00, 0x00, 0x00, 0x00, 0x00, 0xe0, 0xbf
        /*0070*/ 	.byte	0x00, 0x00, 0x00, 0x00, 0x00, 0x00, 0xf0, 0x3f, 0x00, 0x00, 0x00, 0x00, 0x00, 0x00, 0x00, 0x00
	.type		__cudart_i2opi_d,@object
	.size		__cudart_i2opi_d,(__cudart_i2opi_f - __cudart_i2opi_d)
__cudart_i2opi_d:
        /* <DEDUP_REMOVED lines=9> */
	.type		__cudart_i2opi_f,@object
	.size		__cudart_i2opi_f,(mrg32k3aM1SubSeq - __cudart_i2opi_f)
__cudart_i2opi_f:
        /*0110*/ 	.byte	0x41, 0x90, 0x43, 0x3c, 0x99, 0x95, 0x62, 0xdb, 0xc0, 0xdd, 0x34, 0xf5, 0xd1, 0x57, 0x27, 0xfc
        /*0120*/ 	.byte	0x29, 0x15, 0x44, 0x4e, 0x6e, 0x83, 0xf9, 0xa2
	.type		mrg32k3aM1SubSeq,@object
	.size		mrg32k3aM1SubSeq,(mrg32k3aM2SubSeq - mrg32k3aM1SubSeq)
mrg32k3aM1SubSeq:
        /* <DEDUP_REMOVED lines=126> */
	.type		mrg32k3aM2SubSeq,@object
	.size		mrg32k3aM2SubSeq,(mrg32k3aM1 - mrg32k3aM2SubSeq)
mrg32k3aM2SubSeq:
        /* <DEDUP_REMOVED lines=126> */
	.type		mrg32k3aM1,@object
	.size		mrg32k3aM1,(mrg32k3aM1Seq - mrg32k3aM1)
mrg32k3aM1:
        /* <DEDUP_REMOVED lines=144> */
	.type		mrg32k3aM1Seq,@object
	.size		mrg32k3aM1Seq,(mrg32k3aM2 - mrg32k3aM1Seq)
mrg32k3aM1Seq:
        /* <DEDUP_REMOVED lines=144> */
	.type		mrg32k3aM2,@object
	.size		mrg32k3aM2,(mrg32k3aM2Seq - mrg32k3aM2)
mrg32k3aM2:
        /* <DEDUP_REMOVED lines=144> */
	.type		mrg32k3aM2Seq,@object
	.size		mrg32k3aM2Seq,(precalc_xorwow_matrix - mrg32k3aM2Seq)
mrg32k3aM2Seq:
        /* <DEDUP_REMOVED lines=144> */
	.type		precalc_xorwow_matrix,@object
	.size		precalc_xorwow_matrix,(precalc_xorwow_offset_matrix - precalc_xorwow_matrix)
precalc_xorwow_matrix:
        /* <DEDUP_REMOVED lines=6400> */
	.type		precalc_xorwow_offset_matrix,@object
	.size		precalc_xorwow_offset_matrix,(.L_1 - precalc_xorwow_offset_matrix)
precalc_xorwow_offset_matrix:
        /* <DEDUP_REMOVED lines=6400> */
.L_1:


//--------------------- .nv.shared.reserved.0     --------------------------
	.section	.nv.shared.reserved.0,"aw",@nobits
	.weak		__nv_reservedSMEM_offset_0_alias
	.size		__nv_reservedSMEM_offset_0_alias, 0, 64
	.other		__nv_reservedSMEM_offset_0_alias,@"STO_CUDA_RESERVED_SHARED STV_DEFAULT"
__nv_reservedSMEM_offset_0_alias:
	.zero		0
	.zero		64


//--------------------- .nv.shared.compute_order_parameter_kernel --------------------------
	.section	.nv.shared.compute_order_parameter_kernel,"aw",@nobits
	.sectionflags	@""
	.align	8
.nv.shared.compute_order_parameter_kernel:
	.zero		5120


//--------------------- .nv.shared.compute_entropy_kernel --------------------------
	.section	.nv.shared.compute_entropy_kernel,"aw",@nobits
	.sectionflags	@""
	.align	8
.nv.shared.compute_entropy_kernel:
	.zero		3072


//--------------------- .nv.shared.compute_energy_kernel --------------------------
	.section	.nv.shared.compute_energy_kernel,"aw",@nobits
	.sectionflags	@""
	.align	4
.nv.shared.compute_energy_kernel:
	.zero		2048


//--------------------- .nv.constant0.compute_conflicts_kernel --------------------------
	.section	.nv.constant0.compute_conflicts_kernel,"a",@progbits
	.sectionflags	@""
	.align	4
.nv.constant0.compute_conflicts_kernel:
	.zero		936


//--------------------- .nv.constant0.compute_order_parameter_kernel --------------------------
	.section	.nv.constant0.compute_order_parameter_kernel,"a",@progbits
	.sectionflags	@""
	.align	4
.nv.constant0.compute_order_parameter_kernel:
	.zero		924


//--------------------- .nv.constant0.compute_entropy_kernel --------------------------
	.section	.nv.constant0.compute_entropy_kernel,"a",@progbits
	.sectionflags	@""
	.align	4
.nv.constant0.compute_entropy_kernel:
	.zero		936


//--------------------- .nv.constant0.compute_energy_kernel --------------------------
	.section	.nv.constant0.compute_energy_kernel,"a",@progbits
	.sectionflags	@""
	.align	4
.nv.constant0.compute_energy_kernel:
	.zero		944


//--------------------- .nv.constant0.evolve_oscillators_with_conflicts_kernel --------------------------
	.section	.nv.constant0.evolve_oscillators_with_conflicts_kernel,"a",@progbits
	.sectionflags	@""
	.align	4
.nv.constant0.evolve_oscillators_with_conflicts_kernel:
	.zero		976


//--------------------- .nv.constant0.evolve_oscillators_kernel --------------------------
	.section	.nv.constant0.evolve_oscillators_kernel,"a",@progbits
	.sectionflags	@""
	.align	4
.nv.constant0.evolve_oscillators_kernel:
	.zero		932


//--------------------- .nv.constant0.compute_coupling_forces_kernel --------------------------
	.section	.nv.constant0.compute_coupling_forces_kernel,"a",@progbits
	.sectionflags	@""
	.align	4
.nv.constant0.compute_coupling_forces_kernel:
	.zero		952


//--------------------- .nv.constant0.initialize_oscillators_kernel --------------------------
	.section	.nv.constant0.initialize_oscillators_kernel,"a",@progbits
	.sectionflags	@""
	.align	4
.nv.constant0.initialize_oscillators_kernel:
	.zero		936


//--------------------- SYMBOLS --------------------------

	.type		.nv.reservedSmem.offset0,@object
	.size		.nv.reservedSmem.offset0,0x4
	.type		.nv.reservedSmem.cap,@object
	.size		.nv.reservedSmem.cap,0x4
